//
// Generated by NVIDIA NVVM Compiler
//
// Compiler Build ID: CL-36424714
// Cuda compilation tools, release 13.0, V13.0.88
// Based on NVVM 20.0.0
//

.version 9.0
.target sm_100
.address_size 64

	// .globl	_Z10vp_examplePiS_S_iii

.visible .entry _Z10vp_examplePiS_S_iii(
	.param .u64 .ptr .align 1 _Z10vp_examplePiS_S_iii_param_0,
	.param .u64 .ptr .align 1 _Z10vp_examplePiS_S_iii_param_1,
	.param .u64 .ptr .align 1 _Z10vp_examplePiS_S_iii_param_2,
	.param .u32 _Z10vp_examplePiS_S_iii_param_3,
	.param .u32 _Z10vp_examplePiS_S_iii_param_4,
	.param .u32 _Z10vp_examplePiS_S_iii_param_5
)
{
	.reg .pred 	%p<17>;
	.reg .b32 	%r<501>;
	.reg .b64 	%rd<39>;

	ld.param.u64 	%rd9, [_Z10vp_examplePiS_S_iii_param_1];
	ld.param.u32 	%r153, [_Z10vp_examplePiS_S_iii_param_3];
	ld.param.u32 	%r154, [_Z10vp_examplePiS_S_iii_param_4];
	ld.param.u32 	%r155, [_Z10vp_examplePiS_S_iii_param_5];
	mov.u32 	%r157, %ctaid.x;
	mov.u32 	%r158, %ntid.x;
	mov.u32 	%r159, %tid.x;
	mad.lo.s32 	%r160, %r157, %r158, %r159;
	shr.u32 	%r1, %r160, 5;
	mov.u32 	%r161, %ctaid.y;
	mov.u32 	%r162, %ntid.y;
	mov.u32 	%r163, %tid.y;
	mad.lo.s32 	%r2, %r161, %r162, %r163;
	setp.lt.s32 	%p2, %r155, 1;
	mov.b32 	%r426, 0;
	mov.u32 	%r427, %r426;
	mov.u32 	%r428, %r426;
	mov.u32 	%r429, %r426;
	mov.u32 	%r430, %r426;
	mov.u32 	%r431, %r426;
	mov.u32 	%r432, %r426;
	mov.u32 	%r433, %r426;
	@%p2 bra 	$L__BB0_17;
	shl.b32 	%r166, %r1, 4;
	shl.b32 	%r3, %r2, 4;
	setp.lt.s32 	%p3, %r166, %r153;
	setp.lt.s32 	%p4, %r3, %r154;
	and.pred  	%p1, %p3, %p4;
	mul.lo.s32 	%r167, %r153, %r166;
	cvt.u64.u32 	%rd1, %r167;
	shr.u32 	%r4, %r155, 1;
	add.s32 	%r168, %r155, -1;
	shr.u32 	%r169, %r168, 4;
	add.s32 	%r5, %r169, 1;
	and.b32  	%r6, %r5, 3;
	setp.lt.u32 	%p5, %r155, 49;
	mov.b32 	%r426, 0;
	mov.u32 	%r474, %r426;
	@%p5 bra 	$L__BB0_12;
	ld.param.u64 	%rd34, [_Z10vp_examplePiS_S_iii_param_0];
	mul.lo.s32 	%r416, %r155, 48;
	shl.b32 	%r415, %r155, 5;
	shl.b32 	%r414, %r155, 4;
	shl.b64 	%rd11, %rd1, 2;
	add.s64 	%rd37, %rd34, %rd11;
	and.b32  	%r171, %r5, 536870908;
	neg.s32 	%r412, %r171;
	mov.b32 	%r413, 0;
	not.pred 	%p6, %p1;
	mov.u32 	%r426, %r413;
	mov.u32 	%r427, %r413;
	mov.u32 	%r428, %r413;
	mov.u32 	%r429, %r413;
	mov.u32 	%r430, %r413;
	mov.u32 	%r431, %r413;
	mov.u32 	%r432, %r413;
	mov.u32 	%r433, %r413;
	mov.u32 	%r474, %r413;
$L__BB0_3:
	@%p6 bra 	$L__BB0_5;
	// begin inline asm
	/*
	// end inline asm
	// begin inline asm
	CPTX_BEGIN
	// end inline asm
	// begin inline asm
	vp.load.a.sync.row.m16n16k16.s32 {%r172,%r173,%r174,%r175,%r176,%r177,%r178,%r179},[%rd37],%r153;
	// end inline asm
	// begin inline asm
	CPTX_END
	// end inline asm
	// begin inline asm
	*/
	// end inline asm
	// begin inline asm
	/*
	// end inline asm
	// begin inline asm
	CPTX_BEGIN
	// end inline asm
	shr.u32 	%r214, %r413, 1;
	add.s32 	%r215, %r214, %r3;
	mul.wide.u32 	%rd14, %r215, 4;
	add.s64 	%rd13, %rd9, %rd14;
	// begin inline asm
	vp.load.b16.sync.row.m16n16k16.s32 {%r181,%r182,%r183,%r184},[%rd13],%r4;
	// end inline asm
	// begin inline asm
	CPTX_END
	// end inline asm
	// begin inline asm
	*/
	// end inline asm
	// begin inline asm
	/*
	// end inline asm
	// begin inline asm
	CPTX_BEGIN
	// end inline asm
	// begin inline asm
	vp.mma.sync.row.row.m16n16k16.s32 {%r433, %r432, %r431, %r430, %r429, %r428, %r427, %r426}, {%r172, %r173, %r174, %r175, %r176, %r177, %r178, %r179}, {%r181, %r182, %r183, %r184}, { %r433, %r432, %r431, %r430, %r429, %r428, %r427,%r426};
	// end inline asm
	// begin inline asm
	CPTX_END
	// end inline asm
	// begin inline asm
	*/
	// end inline asm
$L__BB0_5:
	@%p6 bra 	$L__BB0_7;
	// begin inline asm
	/*
	// end inline asm
	// begin inline asm
	CPTX_BEGIN
	// end inline asm
	add.s64 	%rd15, %rd37, 64;
	// begin inline asm
	vp.load.a.sync.row.m16n16k16.s32 {%r216,%r217,%r218,%r219,%r220,%r221,%r222,%r223},[%rd15],%r153;
	// end inline asm
	// begin inline asm
	CPTX_END
	// end inline asm
	// begin inline asm
	*/
	// end inline asm
	// begin inline asm
	/*
	// end inline asm
	// begin inline asm
	CPTX_BEGIN
	// end inline asm
	shr.u32 	%r258, %r414, 1;
	add.s32 	%r259, %r258, %r3;
	mul.wide.u32 	%rd17, %r259, 4;
	add.s64 	%rd16, %rd9, %rd17;
	// begin inline asm
	vp.load.b16.sync.row.m16n16k16.s32 {%r225,%r226,%r227,%r228},[%rd16],%r4;
	// end inline asm
	// begin inline asm
	CPTX_END
	// end inline asm
	// begin inline asm
	*/
	// end inline asm
	// begin inline asm
	/*
	// end inline asm
	// begin inline asm
	CPTX_BEGIN
	// end inline asm
	// begin inline asm
	vp.mma.sync.row.row.m16n16k16.s32 {%r433, %r432, %r431, %r430, %r429, %r428, %r427, %r426}, {%r216, %r217, %r218, %r219, %r220, %r221, %r222, %r223}, {%r225, %r226, %r227, %r228}, { %r433, %r432, %r431, %r430, %r429, %r428, %r427,%r426};
	// end inline asm
	// begin inline asm
	CPTX_END
	// end inline asm
	// begin inline asm
	*/
	// end inline asm
$L__BB0_7:
	@%p6 bra 	$L__BB0_9;
	// begin inline asm
	/*
	// end inline asm
	// begin inline asm
	CPTX_BEGIN
	// end inline asm
	add.s64 	%rd18, %rd37, 128;
	// begin inline asm
	vp.load.a.sync.row.m16n16k16.s32 {%r260,%r261,%r262,%r263,%r264,%r265,%r266,%r267},[%rd18],%r153;
	// end inline asm
	// begin inline asm
	CPTX_END
	// end inline asm
	// begin inline asm
	*/
	// end inline asm
	// begin inline asm
	/*
	// end inline asm
	// begin inline asm
	CPTX_BEGIN
	// end inline asm
	shr.u32 	%r302, %r415, 1;
	add.s32 	%r303, %r302, %r3;
	mul.wide.u32 	%rd20, %r303, 4;
	add.s64 	%rd19, %rd9, %rd20;
	// begin inline asm
	vp.load.b16.sync.row.m16n16k16.s32 {%r269,%r270,%r271,%r272},[%rd19],%r4;
	// end inline asm
	// begin inline asm
	CPTX_END
	// end inline asm
	// begin inline asm
	*/
	// end inline asm
	// begin inline asm
	/*
	// end inline asm
	// begin inline asm
	CPTX_BEGIN
	// end inline asm
	// begin inline asm
	vp.mma.sync.row.row.m16n16k16.s32 {%r433, %r432, %r431, %r430, %r429, %r428, %r427, %r426}, {%r260, %r261, %r262, %r263, %r264, %r265, %r266, %r267}, {%r269, %r270, %r271, %r272}, { %r433, %r432, %r431, %r430, %r429, %r428, %r427,%r426};
	// end inline asm
	// begin inline asm
	CPTX_END
	// end inline asm
	// begin inline asm
	*/
	// end inline asm
$L__BB0_9:
	@%p6 bra 	$L__BB0_11;
	// begin inline asm
	/*
	// end inline asm
	// begin inline asm
	CPTX_BEGIN
	// end inline asm
	add.s64 	%rd21, %rd37, 192;
	// begin inline asm
	vp.load.a.sync.row.m16n16k16.s32 {%r304,%r305,%r306,%r307,%r308,%r309,%r310,%r311},[%rd21],%r153;
	// end inline asm
	// begin inline asm
	CPTX_END
	// end inline asm
	// begin inline asm
	*/
	// end inline asm
	// begin inline asm
	/*
	// end inline asm
	// begin inline asm
	CPTX_BEGIN
	// end inline asm
	shr.u32 	%r346, %r416, 1;
	add.s32 	%r347, %r346, %r3;
	mul.wide.u32 	%rd23, %r347, 4;
	add.s64 	%rd22, %rd9, %rd23;
	// begin inline asm
	vp.load.b16.sync.row.m16n16k16.s32 {%r313,%r314,%r315,%r316},[%rd22],%r4;
	// end inline asm
	// begin inline asm
	CPTX_END
	// end inline asm
	// begin inline asm
	*/
	// end inline asm
	// begin inline asm
	/*
	// end inline asm
	// begin inline asm
	CPTX_BEGIN
	// end inline asm
	// begin inline asm
	vp.mma.sync.row.row.m16n16k16.s32 {%r433, %r432, %r431, %r430, %r429, %r428, %r427, %r426}, {%r304, %r305, %r306, %r307, %r308, %r309, %r310, %r311}, {%r313, %r314, %r315, %r316}, { %r433, %r432, %r431, %r430, %r429, %r428, %r427,%r426};
	// end inline asm
	// begin inline asm
	CPTX_END
	// end inline asm
	// begin inline asm
	*/
	// end inline asm
$L__BB0_11:
	add.s32 	%r474, %r474, 64;
	shl.b32 	%r348, %r155, 6;
	add.s32 	%r416, %r416, %r348;
	add.s32 	%r415, %r415, %r348;
	add.s32 	%r414, %r414, %r348;
	add.s32 	%r413, %r413, %r348;
	add.s64 	%rd37, %rd37, 256;
	add.s32 	%r412, %r412, 4;
	setp.ne.s32 	%p10, %r412, 0;
	@%p10 bra 	$L__BB0_3;
$L__BB0_12:
	setp.eq.s32 	%p11, %r6, 0;
	@%p11 bra 	$L__BB0_17;
	ld.param.u64 	%rd35, [_Z10vp_examplePiS_S_iii_param_0];
	mul.lo.s32 	%r476, %r474, %r155;
	shl.b32 	%r113, %r155, 4;
	cvt.u64.u32 	%rd24, %r474;
	add.s64 	%rd25, %rd24, %rd1;
	shl.b64 	%rd26, %rd25, 2;
	add.s64 	%rd38, %rd35, %rd26;
	neg.s32 	%r475, %r6;
	not.pred 	%p12, %p1;
$L__BB0_14:
	.pragma "nounroll";
	@%p12 bra 	$L__BB0_16;
	// begin inline asm
	/*
	// end inline asm
	// begin inline asm
	CPTX_BEGIN
	// end inline asm
	// begin inline asm
	vp.load.a.sync.row.m16n16k16.s32 {%r349,%r350,%r351,%r352,%r353,%r354,%r355,%r356},[%rd38],%r153;
	// end inline asm
	// begin inline asm
	CPTX_END
	// end inline asm
	// begin inline asm
	*/
	// end inline asm
	// begin inline asm
	/*
	// end inline asm
	// begin inline asm
	CPTX_BEGIN
	// end inline asm
	shr.u32 	%r391, %r476, 1;
	add.s32 	%r392, %r391, %r3;
	mul.wide.u32 	%rd29, %r392, 4;
	add.s64 	%rd28, %rd9, %rd29;
	// begin inline asm
	vp.load.b16.sync.row.m16n16k16.s32 {%r358,%r359,%r360,%r361},[%rd28],%r4;
	// end inline asm
	// begin inline asm
	CPTX_END
	// end inline asm
	// begin inline asm
	*/
	// end inline asm
	// begin inline asm
	/*
	// end inline asm
	// begin inline asm
	CPTX_BEGIN
	// end inline asm
	// begin inline asm
	vp.mma.sync.row.row.m16n16k16.s32 {%r433, %r432, %r431, %r430, %r429, %r428, %r427, %r426}, {%r349, %r350, %r351, %r352, %r353, %r354, %r355, %r356}, {%r358, %r359, %r360, %r361}, { %r433, %r432, %r431, %r430, %r429, %r428, %r427,%r426};
	// end inline asm
	// begin inline asm
	CPTX_END
	// end inline asm
	// begin inline asm
	*/
	// end inline asm
$L__BB0_16:
	add.s32 	%r476, %r476, %r113;
	add.s64 	%rd38, %rd38, 64;
	add.s32 	%r475, %r475, 1;
	setp.ne.s32 	%p13, %r475, 0;
	@%p13 bra 	$L__BB0_14;
$L__BB0_17:
	shl.b32 	%r151, %r1, 4;
	shl.b32 	%r152, %r2, 4;
	setp.ge.s32 	%p14, %r151, %r153;
	setp.ge.s32 	%p15, %r152, %r154;
	or.pred  	%p16, %p14, %p15;
	@%p16 bra 	$L__BB0_19;
	ld.param.u64 	%rd36, [_Z10vp_examplePiS_S_iii_param_2];
	// begin inline asm
	/*
	// end inline asm
	// begin inline asm
	CPTX_BEGIN
	// end inline asm
	mul.lo.s32 	%r411, %r153, %r151;
	mul.wide.u32 	%rd32, %r411, 4;
	add.s64 	%rd30, %rd36, %rd32;
	// begin inline asm
	vp.load.c.sync.row.m16n16k16.s32 {%r393,%r394,%r395,%r396,%r397,%r398,%r399,%r400},[%rd30],%r153;
	// end inline asm
	// begin inline asm
	CPTX_END
	// end inline asm
	// begin inline asm
	*/
	// end inline asm
	add.s32 	%r402, %r393, %r433;
	add.s32 	%r403, %r394, %r432;
	add.s32 	%r404, %r395, %r431;
	add.s32 	%r405, %r396, %r430;
	add.s32 	%r406, %r397, %r429;
	add.s32 	%r407, %r398, %r428;
	add.s32 	%r408, %r399, %r427;
	add.s32 	%r409, %r400, %r426;
	// begin inline asm
	/*
	// end inline asm
	// begin inline asm
	CPTX_BEGIN
	// end inline asm
	mul.wide.u32 	%rd33, %r152, 4;
	add.s64 	%rd31, %rd30, %rd33;
	// begin inline asm
	vp.store.d.sync.row.m16n16k16.s32 [%rd31], {%r402,%r403,%r404,%r405,%r406,%r407,%r408,%r409},%r153;
	// end inline asm
	// begin inline asm
	CPTX_END
	// end inline asm
	// begin inline asm
	*/
	// end inline asm
$L__BB0_19:
	ret;

}
	// .globl	_Z17convertFp32ToFp16P6__halfPfi
.visible .entry _Z17convertFp32ToFp16P6__halfPfi(
	.param .u64 .ptr .align 1 _Z17convertFp32ToFp16P6__halfPfi_param_0,
	.param .u64 .ptr .align 1 _Z17convertFp32ToFp16P6__halfPfi_param_1,
	.param .u32 _Z17convertFp32ToFp16P6__halfPfi_param_2
)
{
	.reg .pred 	%p<2>;
	.reg .b16 	%rs<2>;
	.reg .b32 	%r<6>;
	.reg .b32 	%f<2>;
	.reg .b64 	%rd<9>;

	ld.param.u64 	%rd1, [_Z17convertFp32ToFp16P6__halfPfi_param_0];
	ld.param.u64 	%rd2, [_Z17convertFp32ToFp16P6__halfPfi_param_1];
	ld.param.u32 	%r2, [_Z17convertFp32ToFp16P6__halfPfi_param_2];
	mov.u32 	%r3, %ntid.x;
	mov.u32 	%r4, %ctaid.x;
	mov.u32 	%r5, %tid.x;
	mad.lo.s32 	%r1, %r3, %r4, %r5;
	setp.ge.s32 	%p1, %r1, %r2;
	@%p1 bra 	$L__BB1_2;
	cvta.to.global.u64 	%rd3, %rd2;
	cvta.to.global.u64 	%rd4, %rd1;
	mul.wide.s32 	%rd5, %r1, 2;
	add.s64 	%rd6, %rd4, %rd5;
	mul.wide.s32 	%rd7, %r1, 4;
	add.s64 	%rd8, %rd3, %rd7;
	ld.global.f32 	%f1, [%rd8];
	// begin inline asm
	{  cvt.rn.f16.f32 %rs1, %f1;}

	// end inline asm
	st.global.u16 	[%rd6], %rs1;
$L__BB1_2:
	ret;

}
	// .globl	_Z17convertFp16ToFp32PfP6__halfi
.visible .entry _Z17convertFp16ToFp32PfP6__halfi(
	.param .u64 .ptr .align 1 _Z17convertFp16ToFp32PfP6__halfi_param_0,
	.param .u64 .ptr .align 1 _Z17convertFp16ToFp32PfP6__halfi_param_1,
	.param .u32 _Z17convertFp16ToFp32PfP6__halfi_param_2
)
{
	.reg .pred 	%p<2>;
	.reg .b16 	%rs<2>;
	.reg .b32 	%r<6>;
	.reg .b32 	%f<2>;
	.reg .b64 	%rd<9>;

	ld.param.u64 	%rd1, [_Z17convertFp16ToFp32PfP6__halfi_param_0];
	ld.param.u64 	%rd2, [_Z17convertFp16ToFp32PfP6__halfi_param_1];
	ld.param.u32 	%r2, [_Z17convertFp16ToFp32PfP6__halfi_param_2];
	mov.u32 	%r3, %ntid.x;
	mov.u32 	%r4, %ctaid.x;
	mov.u32 	%r5, %tid.x;
	mad.lo.s32 	%r1, %r3, %r4, %r5;
	setp.ge.s32 	%p1, %r1, %r2;
	@%p1 bra 	$L__BB2_2;
	cvta.to.global.u64 	%rd3, %rd2;
	cvta.to.global.u64 	%rd4, %rd1;
	mul.wide.s32 	%rd5, %r1, 2;
	add.s64 	%rd6, %rd3, %rd5;
	ld.global.u16 	%rs1, [%rd6];
	// begin inline asm
	{  cvt.f32.f16 %f1, %rs1;}

	// end inline asm
	mul.wide.s32 	%rd7, %r1, 4;
	add.s64 	%rd8, %rd4, %rd7;
	st.global.f32 	[%rd8], %f1;
$L__BB2_2:
	ret;

}
	// .globl	_Z18convertInt32ToInt4PiS_i
.visible .entry _Z18convertInt32ToInt4PiS_i(
	.param .u64 .ptr .align 1 _Z18convertInt32ToInt4PiS_i_param_0,
	.param .u64 .ptr .align 1 _Z18convertInt32ToInt4PiS_i_param_1,
	.param .u32 _Z18convertInt32ToInt4PiS_i_param_2
)
{
	.reg .pred 	%p<2>;
	.reg .b32 	%r<40>;
	.reg .b64 	%rd<9>;

	ld.param.u64 	%rd1, [_Z18convertInt32ToInt4PiS_i_param_0];
	ld.param.u64 	%rd2, [_Z18convertInt32ToInt4PiS_i_param_1];
	ld.param.u32 	%r2, [_Z18convertInt32ToInt4PiS_i_param_2];
	mov.u32 	%r3, %ntid.x;
	mov.u32 	%r4, %ctaid.x;
	mov.u32 	%r5, %tid.x;
	mad.lo.s32 	%r1, %r3, %r4, %r5;
	shr.s32 	%r6, %r2, 31;
	shr.u32 	%r7, %r6, 29;
	add.s32 	%r8, %r2, %r7;
	shr.s32 	%r9, %r8, 3;
	setp.ge.s32 	%p1, %r1, %r9;
	@%p1 bra 	$L__BB3_2;
	cvta.to.global.u64 	%rd3, %rd2;
	cvta.to.global.u64 	%rd4, %rd1;
	shl.b32 	%r10, %r1, 3;
	mul.wide.s32 	%rd5, %r10, 4;
	add.s64 	%rd6, %rd3, %rd5;
	ld.global.u32 	%r11, [%rd6];
	and.b32  	%r12, %r11, 15;
	ld.global.u32 	%r13, [%rd6+4];
	shl.b32 	%r14, %r13, 4;
	and.b32  	%r15, %r14, 240;
	or.b32  	%r16, %r15, %r12;
	ld.global.u32 	%r17, [%rd6+8];
	shl.b32 	%r18, %r17, 8;
	and.b32  	%r19, %r18, 3840;
	or.b32  	%r20, %r16, %r19;
	ld.global.u32 	%r21, [%rd6+12];
	shl.b32 	%r22, %r21, 12;
	and.b32  	%r23, %r22, 61440;
	or.b32  	%r24, %r20, %r23;
	ld.global.u32 	%r25, [%rd6+16];
	shl.b32 	%r26, %r25, 16;
	and.b32  	%r27, %r26, 983040;
	or.b32  	%r28, %r24, %r27;
	ld.global.u32 	%r29, [%rd6+20];
	shl.b32 	%r30, %r29, 20;
	and.b32  	%r31, %r30, 15728640;
	or.b32  	%r32, %r28, %r31;
	ld.global.u32 	%r33, [%rd6+24];
	shl.b32 	%r34, %r33, 24;
	and.b32  	%r35, %r34, 251658240;
	or.b32  	%r36, %r32, %r35;
	ld.global.u32 	%r37, [%rd6+28];
	shl.b32 	%r38, %r37, 28;
	or.b32  	%r39, %r36, %r38;
	mul.wide.s32 	%rd7, %r1, 4;
	add.s64 	%rd8, %rd4, %rd7;
	st.global.u32 	[%rd8], %r39;
$L__BB3_2:
	ret;

}
	// .globl	_Z18convertInt32ToInt8PiS_i
.visible .entry _Z18convertInt32ToInt8PiS_i(
	.param .u64 .ptr .align 1 _Z18convertInt32ToInt8PiS_i_param_0,
	.param .u64 .ptr .align 1 _Z18convertInt32ToInt8PiS_i_param_1,
	.param .u32 _Z18convertInt32ToInt8PiS_i_param_2
)
{
	.reg .pred 	%p<2>;
	.reg .b32 	%r<23>;
	.reg .b64 	%rd<9>;

	ld.param.u64 	%rd1, [_Z18convertInt32ToInt8PiS_i_param_0];
	ld.param.u64 	%rd2, [_Z18convertInt32ToInt8PiS_i_param_1];
	ld.param.u32 	%r2, [_Z18convertInt32ToInt8PiS_i_param_2];
	mov.u32 	%r3, %ntid.x;
	mov.u32 	%r4, %ctaid.x;
	mov.u32 	%r5, %tid.x;
	mad.lo.s32 	%r1, %r3, %r4, %r5;
	shr.s32 	%r6, %r2, 31;
	shr.u32 	%r7, %r6, 30;
	add.s32 	%r8, %r2, %r7;
	shr.s32 	%r9, %r8, 2;
	setp.ge.s32 	%p1, %r1, %r9;
	@%p1 bra 	$L__BB4_2;
	cvta.to.global.u64 	%rd3, %rd2;
	cvta.to.global.u64 	%rd4, %rd1;
	shl.b32 	%r10, %r1, 2;
	mul.wide.s32 	%rd5, %r10, 4;
	add.s64 	%rd6, %rd3, %rd5;
	ld.global.u8 	%r11, [%rd6];
	ld.global.u32 	%r12, [%rd6+4];
	shl.b32 	%r13, %r12, 8;
	and.b32  	%r14, %r13, 65280;
	or.b32  	%r15, %r14, %r11;
	ld.global.u32 	%r16, [%rd6+8];
	shl.b32 	%r17, %r16, 16;
	and.b32  	%r18, %r17, 16711680;
	or.b32  	%r19, %r15, %r18;
	ld.global.u32 	%r20, [%rd6+12];
	shl.b32 	%r21, %r20, 24;
	or.b32  	%r22, %r19, %r21;
	mul.wide.s32 	%rd7, %r1, 4;
	add.s64 	%rd8, %rd4, %rd7;
	st.global.u32 	[%rd8], %r22;
$L__BB4_2:
	ret;

}
	// .globl	_Z19convertInt32ToInt16PiS_i
.visible .entry _Z19convertInt32ToInt16PiS_i(
	.param .u64 .ptr .align 1 _Z19convertInt32ToInt16PiS_i_param_0,
	.param .u64 .ptr .align 1 _Z19convertInt32ToInt16PiS_i_param_1,
	.param .u32 _Z19convertInt32ToInt16PiS_i_param_2
)
{
	.reg .pred 	%p<2>;
	.reg .b32 	%r<14>;
	.reg .b64 	%rd<9>;

	ld.param.u64 	%rd1, [_Z19convertInt32ToInt16PiS_i_param_0];
	ld.param.u64 	%rd2, [_Z19convertInt32ToInt16PiS_i_param_1];
	ld.param.u32 	%r2, [_Z19convertInt32ToInt16PiS_i_param_2];
	mov.u32 	%r3, %ntid.x;
	mov.u32 	%r4, %ctaid.x;
	mov.u32 	%r5, %tid.x;
	mad.lo.s32 	%r1, %r3, %r4, %r5;
	shr.u32 	%r6, %r2, 31;
	add.s32 	%r7, %r2, %r6;
	shr.s32 	%r8, %r7, 1;
	setp.ge.s32 	%p1, %r1, %r8;
	@%p1 bra 	$L__BB5_2;
	cvta.to.global.u64 	%rd3, %rd2;
	cvta.to.global.u64 	%rd4, %rd1;
	shl.b32 	%r9, %r1, 1;
	mul.wide.s32 	%rd5, %r9, 4;
	add.s64 	%rd6, %rd3, %rd5;
	ld.global.u16 	%r10, [%rd6];
	ld.global.u32 	%r11, [%rd6+4];
	shl.b32 	%r12, %r11, 16;
	or.b32  	%r13, %r12, %r10;
	mul.wide.s32 	%rd7, %r1, 4;
	add.s64 	%rd8, %rd4, %rd7;
	st.global.u32 	[%rd8], %r13;
$L__BB5_2:
	ret;

}
	// .globl	_Z18convertInt4ToInt32PiS_i
.visible .entry _Z18convertInt4ToInt32PiS_i(
	.param .u64 .ptr .align 1 _Z18convertInt4ToInt32PiS_i_param_0,
	.param .u64 .ptr .align 1 _Z18convertInt4ToInt32PiS_i_param_1,
	.param .u32 _Z18convertInt4ToInt32PiS_i_param_2
)
{
	.reg .pred 	%p<2>;
	.reg .b32 	%r<18>;
	.reg .b64 	%rd<9>;

	ld.param.u64 	%rd1, [_Z18convertInt4ToInt32PiS_i_param_0];
	ld.param.u64 	%rd2, [_Z18convertInt4ToInt32PiS_i_param_1];
	ld.param.u32 	%r2, [_Z18convertInt4ToInt32PiS_i_param_2];
	mov.u32 	%r3, %ntid.x;
	mov.u32 	%r4, %ctaid.x;
	mov.u32 	%r5, %tid.x;
	mad.lo.s32 	%r1, %r3, %r4, %r5;
	setp.ge.s32 	%p1, %r1, %r2;
	@%p1 bra 	$L__BB6_2;
	cvta.to.global.u64 	%rd3, %rd2;
	cvta.to.global.u64 	%rd4, %rd1;
	shr.s32 	%r6, %r1, 31;
	shr.u32 	%r7, %r6, 29;
	add.s32 	%r8, %r1, %r7;
	and.b32  	%r9, %r8, 1073741816;
	sub.s32 	%r10, %r1, %r9;
	shl.b32 	%r11, %r10, 2;
	mov.b32 	%r12, 15;
	shl.b32 	%r13, %r12, %r11;
	shr.s32 	%r14, %r8, 3;
	mul.wide.s32 	%rd5, %r14, 4;
	add.s64 	%rd6, %rd3, %rd5;
	ld.global.u32 	%r15, [%rd6];
	and.b32  	%r16, %r15, %r13;
	shr.s32 	%r17, %r16, %r11;
	mul.wide.s32 	%rd7, %r1, 4;
	add.s64 	%rd8, %rd4, %rd7;
	st.global.u32 	[%rd8], %r17;
$L__BB6_2:
	ret;

}
	// .globl	_Z18convertInt8ToInt32PiS_i
.visible .entry _Z18convertInt8ToInt32PiS_i(
	.param .u64 .ptr .align 1 _Z18convertInt8ToInt32PiS_i_param_0,
	.param .u64 .ptr .align 1 _Z18convertInt8ToInt32PiS_i_param_1,
	.param .u32 _Z18convertInt8ToInt32PiS_i_param_2
)
{
	.reg .pred 	%p<2>;
	.reg .b32 	%r<18>;
	.reg .b64 	%rd<9>;

	ld.param.u64 	%rd1, [_Z18convertInt8ToInt32PiS_i_param_0];
	ld.param.u64 	%rd2, [_Z18convertInt8ToInt32PiS_i_param_1];
	ld.param.u32 	%r2, [_Z18convertInt8ToInt32PiS_i_param_2];
	mov.u32 	%r3, %ntid.x;
	mov.u32 	%r4, %ctaid.x;
	mov.u32 	%r5, %tid.x;
	mad.lo.s32 	%r1, %r3, %r4, %r5;
	setp.ge.s32 	%p1, %r1, %r2;
	@%p1 bra 	$L__BB7_2;
	cvta.to.global.u64 	%rd3, %rd2;
	cvta.to.global.u64 	%rd4, %rd1;
	shr.s32 	%r6, %r1, 31;
	shr.u32 	%r7, %r6, 30;
	add.s32 	%r8, %r1, %r7;
	and.b32  	%r9, %r8, 536870908;
	sub.s32 	%r10, %r1, %r9;
	shl.b32 	%r11, %r10, 3;
	mov.b32 	%r12, 255;
	shl.b32 	%r13, %r12, %r11;
	shr.s32 	%r14, %r8, 2;
	mul.wide.s32 	%rd5, %r14, 4;
	add.s64 	%rd6, %rd3, %rd5;
	ld.global.u32 	%r15, [%rd6];
	and.b32  	%r16, %r15, %r13;
	shr.s32 	%r17, %r16, %r11;
	mul.wide.s32 	%rd7, %r1, 4;
	add.s64 	%rd8, %rd4, %rd7;
	st.global.u32 	[%rd8], %r17;
$L__BB7_2:
	ret;

}
	// .globl	_Z19convertInt16ToInt32PiS_i
.visible .entry _Z19convertInt16ToInt32PiS_i(
	.param .u64 .ptr .align 1 _Z19convertInt16ToInt32PiS_i_param_0,
	.param .u64 .ptr .align 1 _Z19convertInt16ToInt32PiS_i_param_1,
	.param .u32 _Z19convertInt16ToInt32PiS_i_param_2
)
{
	.reg .pred 	%p<2>;
	.reg .b32 	%r<17>;
	.reg .b64 	%rd<9>;

	ld.param.u64 	%rd1, [_Z19convertInt16ToInt32PiS_i_param_0];
	ld.param.u64 	%rd2, [_Z19convertInt16ToInt32PiS_i_param_1];
	ld.param.u32 	%r2, [_Z19convertInt16ToInt32PiS_i_param_2];
	mov.u32 	%r3, %ntid.x;
	mov.u32 	%r4, %ctaid.x;
	mov.u32 	%r5, %tid.x;
	mad.lo.s32 	%r1, %r3, %r4, %r5;
	setp.ge.s32 	%p1, %r1, %r2;
	@%p1 bra 	$L__BB8_2;
	cvta.to.global.u64 	%rd3, %rd2;
	cvta.to.global.u64 	%rd4, %rd1;
	shr.u32 	%r6, %r1, 31;
	add.s32 	%r7, %r1, %r6;
	and.b32  	%r8, %r7, 268435454;
	sub.s32 	%r9, %r1, %r8;
	shl.b32 	%r10, %r9, 4;
	mov.b32 	%r11, 65535;
	shl.b32 	%r12, %r11, %r10;
	shr.s32 	%r13, %r7, 1;
	mul.wide.s32 	%rd5, %r13, 4;
	add.s64 	%rd6, %rd3, %rd5;
	ld.global.u32 	%r14, [%rd6];
	and.b32  	%r15, %r14, %r12;
	shr.s32 	%r16, %r15, %r10;
	mul.wide.s32 	%rd7, %r1, 4;
	add.s64 	%rd8, %rd4, %rd7;
	st.global.u32 	[%rd8], %r16;
$L__BB8_2:
	ret;

}


// ===== COMPILED SASS (sm_100) =====

	.target	sm_100

	.elftype	@"ET_EXEC"


//--------------------- .note.nv.tkinfo           --------------------------
	.section	.note.nv.tkinfo,"",@"SHT_NOTE"
	.sectionflags	@"SHF_NOTE_NV_TKINFO"
	.tkinfo
        /*0018*/ 	.word	0x00000002
        /*0030*/ 	.string	""
        /*0030*/ 	.string	"ptxas"
        /*0030*/ 	.string	"Cuda compilation tools, release 13.0, V13.0.88"
        /*0030*/ 	.string	"Build cuda_13.0.r13.0/compiler.36424714_0"
        /*0030*/ 	.string	"-arch sm_100 -m 64 "



//--------------------- .note.nv.cuinfo           --------------------------
	.section	.note.nv.cuinfo,"",@"SHT_NOTE"
	.sectionflags	@"SHF_NOTE_NV_CUINFO"
        /*0018*/ 	.short	0x0002
        /*001a*/ 	.short	0x0064
        /*001c*/ 	.short	0x0082
	.zero		2


//--------------------- .nv.info                  --------------------------
	.section	.nv.info,"",@"SHT_CUDA_INFO"
	.align	4


	//----- nvinfo : EIATTR_REGCOUNT
	.align		4
        /*0000*/ 	.byte	0x04, 0x2f
        /*0002*/ 	.short	(.L_1 - .L_0)
	.align		4
.L_0:
        /*0004*/ 	.word	index@(_Z10vp_examplePiS_S_iii)
        /*0008*/ 	.word	0x00000004


	//----- nvinfo : EIATTR_FRAME_SIZE
	.align		4
.L_1:
        /*000c*/ 	.byte	0x04, 0x11
        /*000e*/ 	.short	(.L_3 - .L_2)
	.align		4
.L_2:
        /*0010*/ 	.word	index@(_Z10vp_examplePiS_S_iii)
        /*0014*/ 	.word	0x00000000


	//----- nvinfo : EIATTR_REGCOUNT
	.align		4
.L_3:
        /*0018*/ 	.byte	0x04, 0x2f
        /*001a*/ 	.short	(.L_5 - .L_4)
	.align		4
.L_4:
        /*001c*/ 	.word	index@(_Z17convertFp32ToFp16P6__halfPfi)
        /*0020*/ 	.word	0x0000000a


	//----- nvinfo : EIATTR_FRAME_SIZE
	.align		4
.L_5:
        /*0024*/ 	.byte	0x04, 0x11
        /*0026*/ 	.short	(.L_7 - .L_6)
	.align		4
.L_6:
        /*0028*/ 	.word	index@(_Z17convertFp32ToFp16P6__halfPfi)
        /*002c*/ 	.word	0x00000000


	//----- nvinfo : EIATTR_REGCOUNT
	.align		4
.L_7:
        /*0030*/ 	.byte	0x04, 0x2f
        /*0032*/ 	.short	(.L_9 - .L_8)
	.align		4
.L_8:
        /*0034*/ 	.word	index@(_Z17convertFp16ToFp32PfP6__halfi)
        /*0038*/ 	.word	0x0000000a


	//----- nvinfo : EIATTR_FRAME_SIZE
	.align		4
.L_9:
        /*003c*/ 	.byte	0x04, 0x11
        /*003e*/ 	.short	(.L_11 - .L_10)
	.align		4
.L_10:
        /*0040*/ 	.word	index@(_Z17convertFp16ToFp32PfP6__halfi)
        /*0044*/ 	.word	0x00000000


	//----- nvinfo : EIATTR_REGCOUNT
	.align		4
.L_11:
        /*0048*/ 	.byte	0x04, 0x2f
        /*004a*/ 	.short	(.L_13 - .L_12)
	.align		4
.L_12:
        /*004c*/ 	.word	index@(_Z18convertInt32ToInt4PiS_i)
        /*0050*/ 	.word	0x00000010


	//----- nvinfo : EIATTR_FRAME_SIZE
	.align		4
.L_13:
        /*0054*/ 	.byte	0x04, 0x11
        /*0056*/ 	.short	(.L_15 - .L_14)
	.align		4
.L_14:
        /*0058*/ 	.word	index@(_Z18convertInt32ToInt4PiS_i)
        /*005c*/ 	.word	0x00000000


	//----- nvinfo : EIATTR_REGCOUNT
	.align		4
.L_15:
        /*0060*/ 	.byte	0x04, 0x2f
        /*0062*/ 	.short	(.L_17 - .L_16)
	.align		4
.L_16:
        /*0064*/ 	.word	index@(_Z18convertInt32ToInt8PiS_i)
        /*0068*/ 	.word	0x0000000e


	//----- nvinfo : EIATTR_FRAME_SIZE
	.align		4
.L_17:
        /*006c*/ 	.byte	0x04, 0x11
        /*006e*/ 	.short	(.L_19 - .L_18)
	.align		4
.L_18:
        /*0070*/ 	.word	index@(_Z18convertInt32ToInt8PiS_i)
        /*0074*/ 	.word	0x00000000


	//----- nvinfo : EIATTR_REGCOUNT
	.align		4
.L_19:
        /*0078*/ 	.byte	0x04, 0x2f
        /*007a*/ 	.short	(.L_21 - .L_20)
	.align		4
.L_20:
        /*007c*/ 	.word	index@(_Z19convertInt32ToInt16PiS_i)
        /*0080*/ 	.word	0x0000000c


	//----- nvinfo : EIATTR_FRAME_SIZE
	.align		4
.L_21:
        /*0084*/ 	.byte	0x04, 0x11
        /*0086*/ 	.short	(.L_23 - .L_22)
	.align		4
.L_22:
        /*0088*/ 	.word	index@(_Z19convertInt32ToInt16PiS_i)
        /*008c*/ 	.word	0x00000000


	//----- nvinfo : EIATTR_REGCOUNT
	.align		4
.L_23:
        /*0090*/ 	.byte	0x04, 0x2f
        /*0092*/ 	.short	(.L_25 - .L_24)
	.align		4
.L_24:
        /*0094*/ 	.word	index@(_Z18convertInt4ToInt32PiS_i)
        /*0098*/ 	.word	0x0000000c


	//----- nvinfo : EIATTR_FRAME_SIZE
	.align		4
.L_25:
        /*009c*/ 	.byte	0x04, 0x11
        /*009e*/ 	.short	(.L_27 - .L_26)
	.align		4
.L_26:
        /*00a0*/ 	.word	index@(_Z18convertInt4ToInt32PiS_i)
        /*00a4*/ 	.word	0x00000000


	//----- nvinfo : EIATTR_REGCOUNT
	.align		4
.L_27:
        /*00a8*/ 	.byte	0x04, 0x2f
        /*00aa*/ 	.short	(.L_29 - .L_28)
	.align		4
.L_28:
        /*00ac*/ 	.word	index@(_Z18convertInt8ToInt32PiS_i)
        /*00b0*/ 	.word	0x0000000c


	//----- nvinfo : EIATTR_FRAME_SIZE
	.align		4
.L_29:
        /*00b4*/ 	.byte	0x04, 0x11
        /*00b6*/ 	.short	(.L_31 - .L_30)
	.align		4
.L_30:
        /*00b8*/ 	.word	index@(_Z18convertInt8ToInt32PiS_i)
        /*00bc*/ 	.word	0x00000000


	//----- nvinfo : EIATTR_REGCOUNT
	.align		4
.L_31:
        /*00c0*/ 	.byte	0x04, 0x2f
        /*00c2*/ 	.short	(.L_33 - .L_32)
	.align		4
.L_32:
        /*00c4*/ 	.word	index@(_Z19convertInt16ToInt32PiS_i)
        /*00c8*/ 	.word	0x0000000c


	//----- nvinfo : EIATTR_FRAME_SIZE
	.align		4
.L_33:
        /*00cc*/ 	.byte	0x04, 0x11
        /*00ce*/ 	.short	(.L_35 - .L_34)
	.align		4
.L_34:
        /*00d0*/ 	.word	index@(_Z19convertInt16ToInt32PiS_i)
        /*00d4*/ 	.word	0x00000000


	//----- nvinfo : EIATTR_MIN_STACK_SIZE
	.align		4
.L_35:
        /*00d8*/ 	.byte	0x04, 0x12
        /*00da*/ 	.short	(.L_37 - .L_36)
	.align		4
.L_36:
        /*00dc*/ 	.word	index@(_Z19convertInt16ToInt32PiS_i)
        /*00e0*/ 	.word	0x00000000


	//----- nvinfo : EIATTR_MIN_STACK_SIZE
	.align		4
.L_37:
        /*00e4*/ 	.byte	0x04, 0x12
        /*00e6*/ 	.short	(.L_39 - .L_38)
	.align		4
.L_38:
        /*00e8*/ 	.word	index@(_Z18convertInt8ToInt32PiS_i)
        /*00ec*/ 	.word	0x00000000


	//----- nvinfo : EIATTR_MIN_STACK_SIZE
	.align		4
.L_39:
        /*00f0*/ 	.byte	0x04, 0x12
        /*00f2*/ 	.short	(.L_41 - .L_40)
	.align		4
.L_40:
        /*00f4*/ 	.word	index@(_Z18convertInt4ToInt32PiS_i)
        /*00f8*/ 	.word	0x00000000


	//----- nvinfo : EIATTR_MIN_STACK_SIZE
	.align		4
.L_41:
        /*00fc*/ 	.byte	0x04, 0x12
        /*00fe*/ 	.short	(.L_43 - .L_42)
	.align		4
.L_42:
        /*0100*/ 	.word	index@(_Z19convertInt32ToInt16PiS_i)
        /*0104*/ 	.word	0x00000000


	//----- nvinfo : EIATTR_MIN_STACK_SIZE
	.align		4
.L_43:
        /*0108*/ 	.byte	0x04, 0x12
        /*010a*/ 	.short	(.L_45 - .L_44)
	.align		4
.L_44:
        /*010c*/ 	.word	index@(_Z18convertInt32ToInt8PiS_i)
        /*0110*/ 	.word	0x00000000


	//----- nvinfo : EIATTR_MIN_STACK_SIZE
	.align		4
.L_45:
        /*0114*/ 	.byte	0x04, 0x12
        /*0116*/ 	.short	(.L_47 - .L_46)
	.align		4
.L_46:
        /*0118*/ 	.word	index@(_Z18convertInt32ToInt4PiS_i)
        /*011c*/ 	.word	0x00000000


	//----- nvinfo : EIATTR_MIN_STACK_SIZE
	.align		4
.L_47:
        /*0120*/ 	.byte	0x04, 0x12
        /*0122*/ 	.short	(.L_49 - .L_48)
	.align		4
.L_48:
        /*0124*/ 	.word	index@(_Z17convertFp16ToFp32PfP6__halfi)
        /*0128*/ 	.word	0x00000000


	//----- nvinfo : EIATTR_MIN_STACK_SIZE
	.align		4
.L_49:
        /*012c*/ 	.byte	0x04, 0x12
        /*012e*/ 	.short	(.L_51 - .L_50)
	.align		4
.L_50:
        /*0130*/ 	.word	index@(_Z17convertFp32ToFp16P6__halfPfi)
        /*0134*/ 	.word	0x00000000


	//----- nvinfo : EIATTR_MIN_STACK_SIZE
	.align		4
.L_51:
        /*0138*/ 	.byte	0x04, 0x12
        /*013a*/ 	.short	(.L_53 - .L_52)
	.align		4
.L_52:
        /*013c*/ 	.word	index@(_Z10vp_examplePiS_S_iii)
        /*0140*/ 	.word	0x00000000
.L_53:


//--------------------- .nv.compat                --------------------------
	.section	.nv.compat,"",@"SHT_CUDA_COMPAT_INFO"
	.align	4
        /*0000*/ 	.byte	0x02, 0x09, 0x00, 0x00, 0x02, 0x02, 0x01, 0x00, 0x02, 0x05, 0x05, 0x00, 0x03, 0x07, 0x01, 0x01
        /*0010*/ 	.byte	0x02, 0x03, 0x00, 0x00, 0x02, 0x06, 0x01, 0x00, 0x04, 0x0b, 0x08, 0x00, 0x09, 0x00, 0x00, 0x00
        /*0020*/ 	.byte	0x00, 0x00, 0x00, 0x00


//--------------------- .nv.info._Z19convertInt16ToInt32PiS_i --------------------------
	.section	.nv.info._Z19convertInt16ToInt32PiS_i,"",@"SHT_CUDA_INFO"
	.sectionflags	@""
	.align	4


	//----- nvinfo : EIATTR_CUDA_API_VERSION
	.align		4
        /*0000*/ 	.byte	0x04, 0x37
        /*0002*/ 	.short	(.L_55 - .L_54)
.L_54:
        /*0004*/ 	.word	0x00000082


	//----- nvinfo : EIATTR_KPARAM_INFO
	.align		4
.L_55:
        /*0008*/ 	.byte	0x04, 0x17
        /*000a*/ 	.short	(.L_57 - .L_56)
.L_56:
        /*000c*/ 	.word	0x00000000
        /*0010*/ 	.short	0x0002
        /*0012*/ 	.short	0x0010
        /*0014*/ 	.byte	0x00, 0xf0, 0x11, 0x00


	//----- nvinfo : EIATTR_KPARAM_INFO
	.align		4
.L_57:
        /*0018*/ 	.byte	0x04, 0x17
        /*001a*/ 	.short	(.L_59 - .L_58)
.L_58:
        /*001c*/ 	.word	0x00000000
        /*0020*/ 	.short	0x0001
        /*0022*/ 	.short	0x0008
        /*0024*/ 	.byte	0x00, 0xf5, 0x21, 0x00


	//----- nvinfo : EIATTR_KPARAM_INFO
	.align		4
.L_59:
        /*0028*/ 	.byte	0x04, 0x17
        /*002a*/ 	.short	(.L_61 - .L_60)
.L_60:
        /*002c*/ 	.word	0x00000000
        /*0030*/ 	.short	0x0000
        /*0032*/ 	.short	0x0000
        /*0034*/ 	.byte	0x00, 0xf5, 0x21, 0x00


	//----- nvinfo : EIATTR_SPARSE_MMA_MASK
	.align		4
.L_61:
        /*0038*/ 	.byte	0x03, 0x50
        /*003a*/ 	.short	0x0000


	//----- nvinfo : EIATTR_MAXREG_COUNT
	.align		4
        /*003c*/ 	.byte	0x03, 0x1b
        /*003e*/ 	.short	0x00ff


	//----- nvinfo : EIATTR_MERCURY_ISA_VERSION
	.align		4
        /*0040*/ 	.byte	0x03, 0x5f
        /*0042*/ 	.short	0x0101


	//----- nvinfo : EIATTR_VRC_CTA_INIT_COUNT
	.align		4
        /*0044*/ 	.byte	0x02, 0x4a
	.zero		1
	.zero		1


	//----- nvinfo : EIATTR_EXIT_INSTR_OFFSETS
	.align		4
        /*0048*/ 	.byte	0x04, 0x1c
        /*004a*/ 	.short	(.L_63 - .L_62)


	//   ....[0]....
.L_62:
        /*004c*/ 	.word	0x00000070


	//   ....[1]....
        /*0050*/ 	.word	0x00000180


	//----- nvinfo : EIATTR_CBANK_PARAM_SIZE
	.align		4
.L_63:
        /*0054*/ 	.byte	0x03, 0x19
        /*0056*/ 	.short	0x0014


	//----- nvinfo : EIATTR_PARAM_CBANK
	.align		4
        /*0058*/ 	.byte	0x04, 0x0a
        /*005a*/ 	.short	(.L_65 - .L_64)
	.align		4
.L_64:
        /*005c*/ 	.word	index@(.nv.constant0._Z19convertInt16ToInt32PiS_i)
        /*0060*/ 	.short	0x0380
        /*0062*/ 	.short	0x0014


	//----- nvinfo : EIATTR_SW_WAR
	.align		4
.L_65:
        /*0064*/ 	.byte	0x04, 0x36
        /*0066*/ 	.short	(.L_67 - .L_66)
.L_66:
        /*0068*/ 	.word	0x00000008
.L_67:


//--------------------- .nv.info._Z18convertInt8ToInt32PiS_i --------------------------
	.section	.nv.info._Z18convertInt8ToInt32PiS_i,"",@"SHT_CUDA_INFO"
	.sectionflags	@""
	.align	4


	//----- nvinfo : EIATTR_CUDA_API_VERSION
	.align		4
        /*0000*/ 	.byte	0x04, 0x37
        /*0002*/ 	.short	(.L_69 - .L_68)
.L_68:
        /*0004*/ 	.word	0x00000082


	//----- nvinfo : EIATTR_KPARAM_INFO
	.align		4
.L_69:
        /*0008*/ 	.byte	0x04, 0x17
        /*000a*/ 	.short	(.L_71 - .L_70)
.L_70:
        /*000c*/ 	.word	0x00000000
        /*0010*/ 	.short	0x0002
        /*0012*/ 	.short	0x0010
        /*0014*/ 	.byte	0x00, 0xf0, 0x11, 0x00


	//----- nvinfo : EIATTR_KPARAM_INFO
	.align		4
.L_71:
        /*0018*/ 	.byte	0x04, 0x17
        /*001a*/ 	.short	(.L_73 - .L_72)
.L_72:
        /*001c*/ 	.word	0x00000000
        /*0020*/ 	.short	0x0001
        /*0022*/ 	.short	0x0008
        /*0024*/ 	.byte	0x00, 0xf5, 0x21, 0x00


	//----- nvinfo : EIATTR_KPARAM_INFO
	.align		4
.L_73:
        /*0028*/ 	.byte	0x04, 0x17
        /*002a*/ 	.short	(.L_75 - .L_74)
.L_74:
        /*002c*/ 	.word	0x00000000
        /*0030*/ 	.short	0x0000
        /*0032*/ 	.short	0x0000
        /*0034*/ 	.byte	0x00, 0xf5, 0x21, 0x00


	//----- nvinfo : EIATTR_SPARSE_MMA_MASK
	.align		4
.L_75:
        /*0038*/ 	.byte	0x03, 0x50
        /*003a*/ 	.short	0x0000


	//----- nvinfo : EIATTR_MAXREG_COUNT
	.align		4
        /*003c*/ 	.byte	0x03, 0x1b
        /*003e*/ 	.short	0x00ff


	//----- nvinfo : EIATTR_MERCURY_ISA_VERSION
	.align		4
        /*0040*/ 	.byte	0x03, 0x5f
        /*0042*/ 	.short	0x0101


	//----- nvinfo : EIATTR_VRC_CTA_INIT_COUNT
	.align		4
        /*0044*/ 	.byte	0x02, 0x4a
	.zero		1
	.zero		1


	//----- nvinfo : EIATTR_EXIT_INSTR_OFFSETS
	.align		4
        /*0048*/ 	.byte	0x04, 0x1c
        /*004a*/ 	.short	(.L_77 - .L_76)


	//   ....[0]....
.L_76:
        /*004c*/ 	.word	0x00000070


	//   ....[1]....
        /*0050*/ 	.word	0x00000190


	//----- nvinfo : EIATTR_CBANK_PARAM_SIZE
	.align		4
.L_77:
        /*0054*/ 	.byte	0x03, 0x19
        /*0056*/ 	.short	0x0014


	//----- nvinfo : EIATTR_PARAM_CBANK
	.align		4
        /*0058*/ 	.byte	0x04, 0x0a
        /*005a*/ 	.short	(.L_79 - .L_78)
	.align		4
.L_78:
        /*005c*/ 	.word	index@(.nv.constant0._Z18convertInt8ToInt32PiS_i)
        /*0060*/ 	.short	0x0380
        /*0062*/ 	.short	0x0014


	//----- nvinfo : EIATTR_SW_WAR
	.align		4
.L_79:
        /*0064*/ 	.byte	0x04, 0x36
        /*0066*/ 	.short	(.L_81 - .L_80)
.L_80:
        /*0068*/ 	.word	0x00000008
.L_81:


//--------------------- .nv.info._Z18convertInt4ToInt32PiS_i --------------------------
	.section	.nv.info._Z18convertInt4ToInt32PiS_i,"",@"SHT_CUDA_INFO"
	.sectionflags	@""
	.align	4


	//----- nvinfo : EIATTR_CUDA_API_VERSION
	.align		4
        /*0000*/ 	.byte	0x04, 0x37
        /*0002*/ 	.short	(.L_83 - .L_82)
.L_82:
        /*0004*/ 	.word	0x00000082


	//----- nvinfo : EIATTR_KPARAM_INFO
	.align		4
.L_83:
        /*0008*/ 	.byte	0x04, 0x17
        /*000a*/ 	.short	(.L_85 - .L_84)
.L_84:
        /*000c*/ 	.word	0x00000000
        /*0010*/ 	.short	0x0002
        /*0012*/ 	.short	0x0010
        /*0014*/ 	.byte	0x00, 0xf0, 0x11, 0x00


	//----- nvinfo : EIATTR_KPARAM_INFO
	.align		4
.L_85:
        /*0018*/ 	.byte	0x04, 0x17
        /*001a*/ 	.short	(.L_87 - .L_86)
.L_86:
        /*001c*/ 	.word	0x00000000
        /*0020*/ 	.short	0x0001
        /*0022*/ 	.short	0x0008
        /*0024*/ 	.byte	0x00, 0xf5, 0x21, 0x00


	//----- nvinfo : EIATTR_KPARAM_INFO
	.align		4
.L_87:
        /*0028*/ 	.byte	0x04, 0x17
        /*002a*/ 	.short	(.L_89 - .L_88)
.L_88:
        /*002c*/ 	.word	0x00000000
        /*0030*/ 	.short	0x0000
        /*0032*/ 	.short	0x0000
        /*0034*/ 	.byte	0x00, 0xf5, 0x21, 0x00


	//----- nvinfo : EIATTR_SPARSE_MMA_MASK
	.align		4
.L_89:
        /*0038*/ 	.byte	0x03, 0x50
        /*003a*/ 	.short	0x0000


	//----- nvinfo : EIATTR_MAXREG_COUNT
	.align		4
        /*003c*/ 	.byte	0x03, 0x1b
        /*003e*/ 	.short	0x00ff


	//----- nvinfo : EIATTR_MERCURY_ISA_VERSION
	.align		4
        /*0040*/ 	.byte	0x03, 0x5f
        /*0042*/ 	.short	0x0101


	//----- nvinfo : EIATTR_VRC_CTA_INIT_COUNT
	.align		4
        /*0044*/ 	.byte	0x02, 0x4a
	.zero		1
	.zero		1


	//----- nvinfo : EIATTR_EXIT_INSTR_OFFSETS
	.align		4
        /*0048*/ 	.byte	0x04, 0x1c
        /*004a*/ 	.short	(.L_91 - .L_90)


	//   ....[0]....
.L_90:
        /*004c*/ 	.word	0x00000070


	//   ....[1]....
        /*0050*/ 	.word	0x00000190


	//----- nvinfo : EIATTR_CBANK_PARAM_SIZE
	.align		4
.L_91:
        /*0054*/ 	.byte	0x03, 0x19
        /*0056*/ 	.short	0x0014


	//----- nvinfo : EIATTR_PARAM_CBANK
	.align		4
        /*0058*/ 	.byte	0x04, 0x0a
        /*005a*/ 	.short	(.L_93 - .L_92)
	.align		4
.L_92:
        /*005c*/ 	.word	index@(.nv.constant0._Z18convertInt4ToInt32PiS_i)
        /*0060*/ 	.short	0x0380
        /*0062*/ 	.short	0x0014


	//----- nvinfo : EIATTR_SW_WAR
	.align		4
.L_93:
        /*0064*/ 	.byte	0x04, 0x36
        /*0066*/ 	.short	(.L_95 - .L_94)
.L_94:
        /*0068*/ 	.word	0x00000008
.L_95:


//--------------------- .nv.info._Z19convertInt32ToInt16PiS_i --------------------------
	.section	.nv.info._Z19convertInt32ToInt16PiS_i,"",@"SHT_CUDA_INFO"
	.sectionflags	@""
	.align	4


	//----- nvinfo : EIATTR_CUDA_API_VERSION
	.align		4
        /*0000*/ 	.byte	0x04, 0x37
        /*0002*/ 	.short	(.L_97 - .L_96)
.L_96:
        /*0004*/ 	.word	0x00000082


	//----- nvinfo : EIATTR_KPARAM_INFO
	.align		4
.L_97:
        /*0008*/ 	.byte	0x04, 0x17
        /*000a*/ 	.short	(.L_99 - .L_98)
.L_98:
        /*000c*/ 	.word	0x00000000
        /*0010*/ 	.short	0x0002
        /*0012*/ 	.short	0x0010
        /*0014*/ 	.byte	0x00, 0xf0, 0x11, 0x00


	//----- nvinfo : EIATTR_KPARAM_INFO
	.align		4
.L_99:
        /*0018*/ 	.byte	0x04, 0x17
        /*001a*/ 	.short	(.L_101 - .L_100)
.L_100:
        /*001c*/ 	.word	0x00000000
        /*0020*/ 	.short	0x0001
        /*0022*/ 	.short	0x0008
        /*0024*/ 	.byte	0x00, 0xf5, 0x21, 0x00


	//----- nvinfo : EIATTR_KPARAM_INFO
	.align		4
.L_101:
        /*0028*/ 	.byte	0x04, 0x17
        /*002a*/ 	.short	(.L_103 - .L_102)
.L_102:
        /*002c*/ 	.word	0x00000000
        /*0030*/ 	.short	0x0000
        /*0032*/ 	.short	0x0000
        /*0034*/ 	.byte	0x00, 0xf5, 0x21, 0x00


	//----- nvinfo : EIATTR_SPARSE_MMA_MASK
	.align		4
.L_103:
        /*0038*/ 	.byte	0x03, 0x50
        /*003a*/ 	.short	0x0000


	//----- nvinfo : EIATTR_MAXREG_COUNT
	.align		4
        /*003c*/ 	.byte	0x03, 0x1b
        /*003e*/ 	.short	0x00ff


	//----- nvinfo : EIATTR_MERCURY_ISA_VERSION
	.align		4
        /*0040*/ 	.byte	0x03, 0x5f
        /*0042*/ 	.short	0x0101


	//----- nvinfo : EIATTR_VRC_CTA_INIT_COUNT
	.align		4
        /*0044*/ 	.byte	0x02, 0x4a
	.zero		1
	.zero		1


	//----- nvinfo : EIATTR_EXIT_INSTR_OFFSETS
	.align		4
        /*0048*/ 	.byte	0x04, 0x1c
        /*004a*/ 	.short	(.L_105 - .L_104)


	//   ....[0]....
.L_104:
        /*004c*/ 	.word	0x00000090


	//   ....[1]....
        /*0050*/ 	.word	0x00000140


	//----- nvinfo : EIATTR_CBANK_PARAM_SIZE
	.align		4
.L_105:
        /*0054*/ 	.byte	0x03, 0x19
        /*0056*/ 	.short	0x0014


	//----- nvinfo : EIATTR_PARAM_CBANK
	.align		4
        /*0058*/ 	.byte	0x04, 0x0a
        /*005a*/ 	.short	(.L_107 - .L_106)
	.align		4
.L_106:
        /*005c*/ 	.word	index@(.nv.constant0._Z19convertInt32ToInt16PiS_i)
        /*0060*/ 	.short	0x0380
        /*0062*/ 	.short	0x0014


	//----- nvinfo : EIATTR_SW_WAR
	.align		4
.L_107:
        /*0064*/ 	.byte	0x04, 0x36
        /*0066*/ 	.short	(.L_109 - .L_108)
.L_108:
        /*0068*/ 	.word	0x00000008
.L_109:


//--------------------- .nv.info._Z18convertInt32ToInt8PiS_i --------------------------
	.section	.nv.info._Z18convertInt32ToInt8PiS_i,"",@"SHT_CUDA_INFO"
	.sectionflags	@""
	.align	4


	//----- nvinfo : EIATTR_CUDA_API_VERSION
	.align		4
        /*0000*/ 	.byte	0x04, 0x37
        /*0002*/ 	.short	(.L_111 - .L_110)
.L_110:
        /*0004*/ 	.word	0x00000082


	//----- nvinfo : EIATTR_KPARAM_INFO
	.align		4
.L_111:
        /*0008*/ 	.byte	0x04, 0x17
        /*000a*/ 	.short	(.L_113 - .L_112)
.L_112:
        /*000c*/ 	.word	0x00000000
        /*0010*/ 	.short	0x0002
        /*0012*/ 	.short	0x0010
        /*0014*/ 	.byte	0x00, 0xf0, 0x11, 0x00


	//----- nvinfo : EIATTR_KPARAM_INFO
	.align		4
.L_113:
        /*0018*/ 	.byte	0x04, 0x17
        /*001a*/ 	.short	(.L_115 - .L_114)
.L_114:
        /*001c*/ 	.word	0x00000000
        /*0020*/ 	.short	0x0001
        /*0022*/ 	.short	0x0008
        /*0024*/ 	.byte	0x00, 0xf5, 0x21, 0x00


	//----- nvinfo : EIATTR_KPARAM_INFO
	.align		4
.L_115:
        /*0028*/ 	.byte	0x04, 0x17
        /*002a*/ 	.short	(.L_117 - .L_116)
.L_116:
        /*002c*/ 	.word	0x00000000
        /*0030*/ 	.short	0x0000
        /*0032*/ 	.short	0x0000
        /*0034*/ 	.byte	0x00, 0xf5, 0x21, 0x00


	//----- nvinfo : EIATTR_SPARSE_MMA_MASK
	.align		4
.L_117:
        /*0038*/ 	.byte	0x03, 0x50
        /*003a*/ 	.short	0x0000


	//----- nvinfo : EIATTR_MAXREG_COUNT
	.align		4
        /*003c*/ 	.byte	0x03, 0x1b
        /*003e*/ 	.short	0x00ff


	//----- nvinfo : EIATTR_MERCURY_ISA_VERSION
	.align		4
        /*0040*/ 	.byte	0x03, 0x5f
        /*0042*/ 	.short	0x0101


	//----- nvinfo : EIATTR_VRC_CTA_INIT_COUNT
	.align		4
        /*0044*/ 	.byte	0x02, 0x4a
	.zero		1
	.zero		1


	//----- nvinfo : EIATTR_EXIT_INSTR_OFFSETS
	.align		4
        /*0048*/ 	.byte	0x04, 0x1c
        /*004a*/ 	.short	(.L_119 - .L_118)


	//   ....[0]....
.L_118:
        /*004c*/ 	.word	0x000000a0


	//   ....[1]....
        /*0050*/ 	.word	0x000001b0


	//----- nvinfo : EIATTR_CBANK_PARAM_SIZE
	.align		4
.L_119:
        /*0054*/ 	.byte	0x03, 0x19
        /*0056*/ 	.short	0x0014


	//----- nvinfo : EIATTR_PARAM_CBANK
	.align		4
        /*0058*/ 	.byte	0x04, 0x0a
        /*005a*/ 	.short	(.L_121 - .L_120)
	.align		4
.L_120:
        /*005c*/ 	.word	index@(.nv.constant0._Z18convertInt32ToInt8PiS_i)
        /*0060*/ 	.short	0x0380
        /*0062*/ 	.short	0x0014


	//----- nvinfo : EIATTR_SW_WAR
	.align		4
.L_121:
        /*0064*/ 	.byte	0x04, 0x36
        /*0066*/ 	.short	(.L_123 - .L_122)
.L_122:
        /*0068*/ 	.word	0x00000008
.L_123:


//--------------------- .nv.info._Z18convertInt32ToInt4PiS_i --------------------------
	.section	.nv.info._Z18convertInt32ToInt4PiS_i,"",@"SHT_CUDA_INFO"
	.sectionflags	@""
	.align	4


	//----- nvinfo : EIATTR_CUDA_API_VERSION
	.align		4
        /*0000*/ 	.byte	0x04, 0x37
        /*0002*/ 	.short	(.L_125 - .L_124)
.L_124:
        /*0004*/ 	.word	0x00000082


	//----- nvinfo : EIATTR_KPARAM_INFO
	.align		4
.L_125:
        /*0008*/ 	.byte	0x04, 0x17
        /*000a*/ 	.short	(.L_127 - .L_126)
.L_126:
        /*000c*/ 	.word	0x00000000
        /*0010*/ 	.short	0x0002
        /*0012*/ 	.short	0x0010
        /*0014*/ 	.byte	0x00, 0xf0, 0x11, 0x00


	//----- nvinfo : EIATTR_KPARAM_INFO
	.align		4
.L_127:
        /*0018*/ 	.byte	0x04, 0x17
        /*001a*/ 	.short	(.L_129 - .L_128)
.L_128:
        /*001c*/ 	.word	0x00000000
        /*0020*/ 	.short	0x0001
        /*0022*/ 	.short	0x0008
        /*0024*/ 	.byte	0x00, 0xf5, 0x21, 0x00


	//----- nvinfo : EIATTR_KPARAM_INFO
	.align		4
.L_129:
        /*0028*/ 	.byte	0x04, 0x17
        /*002a*/ 	.short	(.L_131 - .L_130)
.L_130:
        /*002c*/ 	.word	0x00000000
        /*0030*/ 	.short	0x0000
        /*0032*/ 	.short	0x0000
        /*0034*/ 	.byte	0x00, 0xf5, 0x21, 0x00


	//----- nvinfo : EIATTR_SPARSE_MMA_MASK
	.align		4
.L_131:
        /*0038*/ 	.byte	0x03, 0x50
        /*003a*/ 	.short	0x0000


	//----- nvinfo : EIATTR_MAXREG_COUNT
	.align		4
        /*003c*/ 	.byte	0x03, 0x1b
        /*003e*/ 	.short	0x00ff


	//----- nvinfo : EIATTR_MERCURY_ISA_VERSION
	.align		4
        /*0040*/ 	.byte	0x03, 0x5f
        /*0042*/ 	.short	0x0101


	//----- nvinfo : EIATTR_VRC_CTA_INIT_COUNT
	.align		4
        /*0044*/ 	.byte	0x02, 0x4a
	.zero		1
	.zero		1


	//----- nvinfo : EIATTR_EXIT_INSTR_OFFSETS
	.align		4
        /*0048*/ 	.byte	0x04, 0x1c
        /*004a*/ 	.short	(.L_133 - .L_132)


	//   ....[0]....
.L_132:
        /*004c*/ 	.word	0x000000a0


	//   ....[1]....
        /*0050*/ 	.word	0x00000280


	//----- nvinfo : EIATTR_CBANK_PARAM_SIZE
	.align		4
.L_133:
        /*0054*/ 	.byte	0x03, 0x19
        /*0056*/ 	.short	0x0014


	//----- nvinfo : EIATTR_PARAM_CBANK
	.align		4
        /*0058*/ 	.byte	0x04, 0x0a
        /*005a*/ 	.short	(.L_135 - .L_134)
	.align		4
.L_134:
        /*005c*/ 	.word	index@(.nv.constant0._Z18convertInt32ToInt4PiS_i)
        /*0060*/ 	.short	0x0380
        /*0062*/ 	.short	0x0014


	//----- nvinfo : EIATTR_SW_WAR
	.align		4
.L_135:
        /*0064*/ 	.byte	0x04, 0x36
        /*0066*/ 	.short	(.L_137 - .L_136)
.L_136:
        /*0068*/ 	.word	0x00000008
.L_137:


//--------------------- .nv.info._Z17convertFp16ToFp32PfP6__halfi --------------------------
	.section	.nv.info._Z17convertFp16ToFp32PfP6__halfi,"",@"SHT_CUDA_INFO"
	.sectionflags	@""
	.align	4


	//----- nvinfo : EIATTR_CUDA_API_VERSION
	.align		4
        /*0000*/ 	.byte	0x04, 0x37
        /*0002*/ 	.short	(.L_139 - .L_138)
.L_138:
        /*0004*/ 	.word	0x00000082


	//----- nvinfo : EIATTR_KPARAM_INFO
	.align		4
.L_139:
        /*0008*/ 	.byte	0x04, 0x17
        /*000a*/ 	.short	(.L_141 - .L_140)
.L_140:
        /*000c*/ 	.word	0x00000000
        /*0010*/ 	.short	0x0002
        /*0012*/ 	.short	0x0010
        /*0014*/ 	.byte	0x00, 0xf0, 0x11, 0x00


	//----- nvinfo : EIATTR_KPARAM_INFO
	.align		4
.L_141:
        /*0018*/ 	.byte	0x04, 0x17
        /*001a*/ 	.short	(.L_143 - .L_142)
.L_142:
        /*001c*/ 	.word	0x00000000
        /*0020*/ 	.short	0x0001
        /*0022*/ 	.short	0x0008
        /*0024*/ 	.byte	0x00, 0xf5, 0x21, 0x00


	//----- nvinfo : EIATTR_KPARAM_INFO
	.align		4
.L_143:
        /*0028*/ 	.byte	0x04, 0x17
        /*002a*/ 	.short	(.L_145 - .L_144)
.L_144:
        /*002c*/ 	.word	0x00000000
        /*0030*/ 	.short	0x0000
        /*0032*/ 	.short	0x0000
        /*0034*/ 	.byte	0x00, 0xf5, 0x21, 0x00


	//----- nvinfo : EIATTR_SPARSE_MMA_MASK
	.align		4
.L_145:
        /*0038*/ 	.byte	0x03, 0x50
        /*003a*/ 	.short	0x0000


	//----- nvinfo : EIATTR_MAXREG_COUNT
	.align		4
        /*003c*/ 	.byte	0x03, 0x1b
        /*003e*/ 	.short	0x00ff


	//----- nvinfo : EIATTR_MERCURY_ISA_VERSION
	.align		4
        /*0040*/ 	.byte	0x03, 0x5f
        /*0042*/ 	.short	0x0101


	//----- nvinfo : EIATTR_VRC_CTA_INIT_COUNT
	.align		4
        /*0044*/ 	.byte	0x02, 0x4a
	.zero		1
	.zero		1


	//----- nvinfo : EIATTR_EXIT_INSTR_OFFSETS
	.align		4
        /*0048*/ 	.byte	0x04, 0x1c
        /*004a*/ 	.short	(.L_147 - .L_146)


	//   ....[0]....
.L_146:
        /*004c*/ 	.word	0x00000070


	//   ....[1]....
        /*0050*/ 	.word	0x00000100


	//----- nvinfo : EIATTR_CBANK_PARAM_SIZE
	.align		4
.L_147:
        /*0054*/ 	.byte	0x03, 0x19
        /*0056*/ 	.short	0x0014


	//----- nvinfo : EIATTR_PARAM_CBANK
	.align		4
        /*0058*/ 	.byte	0x04, 0x0a
        /*005a*/ 	.short	(.L_149 - .L_148)
	.align		4
.L_148:
        /*005c*/ 	.word	index@(.nv.constant0._Z17convertFp16ToFp32PfP6__halfi)
        /*0060*/ 	.short	0x0380
        /*0062*/ 	.short	0x0014


	//----- nvinfo : EIATTR_SW_WAR
	.align		4
.L_149:
        /*0064*/ 	.byte	0x04, 0x36
        /*0066*/ 	.short	(.L_151 - .L_150)
.L_150:
        /*0068*/ 	.word	0x00000008
.L_151:


//--------------------- .nv.info._Z17convertFp32ToFp16P6__halfPfi --------------------------
	.section	.nv.info._Z17convertFp32ToFp16P6__halfPfi,"",@"SHT_CUDA_INFO"
	.sectionflags	@""
	.align	4


	//----- nvinfo : EIATTR_CUDA_API_VERSION
	.align		4
        /*0000*/ 	.byte	0x04, 0x37
        /*0002*/ 	.short	(.L_153 - .L_152)
.L_152:
        /*0004*/ 	.word	0x00000082


	//----- nvinfo : EIATTR_KPARAM_INFO
	.align		4
.L_153:
        /*0008*/ 	.byte	0x04, 0x17
        /*000a*/ 	.short	(.L_155 - .L_154)
.L_154:
        /*000c*/ 	.word	0x00000000
        /*0010*/ 	.short	0x0002
        /*0012*/ 	.short	0x0010
        /*0014*/ 	.byte	0x00, 0xf0, 0x11, 0x00


	//----- nvinfo : EIATTR_KPARAM_INFO
	.align		4
.L_155:
        /*0018*/ 	.byte	0x04, 0x17
        /*001a*/ 	.short	(.L_157 - .L_156)
.L_156:
        /*001c*/ 	.word	0x00000000
        /*0020*/ 	.short	0x0001
        /*0022*/ 	.short	0x0008
        /*0024*/ 	.byte	0x00, 0xf5, 0x21, 0x00


	//----- nvinfo : EIATTR_KPARAM_INFO
	.align		4
.L_157:
        /*0028*/ 	.byte	0x04, 0x17
        /*002a*/ 	.short	(.L_159 - .L_158)
.L_158:
        /*002c*/ 	.word	0x00000000
        /*0030*/ 	.short	0x0000
        /*0032*/ 	.short	0x0000
        /*0034*/ 	.byte	0x00, 0xf5, 0x21, 0x00


	//----- nvinfo : EIATTR_SPARSE_MMA_MASK
	.align		4
.L_159:
        /*0038*/ 	.byte	0x03, 0x50
        /*003a*/ 	.short	0x0000


	//----- nvinfo : EIATTR_MAXREG_COUNT
	.align		4
        /*003c*/ 	.byte	0x03, 0x1b
        /*003e*/ 	.short	0x00ff


	//----- nvinfo : EIATTR_MERCURY_ISA_VERSION
	.align		4
        /*0040*/ 	.byte	0x03, 0x5f
        /*0042*/ 	.short	0x0101


	//----- nvinfo : EIATTR_VRC_CTA_INIT_COUNT
	.align		4
        /*0044*/ 	.byte	0x02, 0x4a
	.zero		1
	.zero		1


	//----- nvinfo : EIATTR_EXIT_INSTR_OFFSETS
	.align		4
        /*0048*/ 	.byte	0x04, 0x1c
        /*004a*/ 	.short	(.L_161 - .L_160)


	//   ....[0]....
.L_160:
        /*004c*/ 	.word	0x00000070


	//   ....[1]....
        /*0050*/ 	.word	0x00000100


	//----- nvinfo : EIATTR_CBANK_PARAM_SIZE
	.align		4
.L_161:
        /*0054*/ 	.byte	0x03, 0x19
        /*0056*/ 	.short	0x0014


	//----- nvinfo : EIATTR_PARAM_CBANK
	.align		4
        /*0058*/ 	.byte	0x04, 0x0a
        /*005a*/ 	.short	(.L_163 - .L_162)
	.align		4
.L_162:
        /*005c*/ 	.word	index@(.nv.constant0._Z17convertFp32ToFp16P6__halfPfi)
        /*0060*/ 	.short	0x0380
        /*0062*/ 	.short	0x0014


	//----- nvinfo : EIATTR_SW_WAR
	.align		4
.L_163:
        /*0064*/ 	.byte	0x04, 0x36
        /*0066*/ 	.short	(.L_165 - .L_164)
.L_164:
        /*0068*/ 	.word	0x00000008
.L_165:


//--------------------- .nv.info._Z10vp_examplePiS_S_iii --------------------------
	.section	.nv.info._Z10vp_examplePiS_S_iii,"",@"SHT_CUDA_INFO"
	.sectionflags	@""
	.align	4


	//----- nvinfo : EIATTR_CUDA_API_VERSION
	.align		4
        /*0000*/ 	.byte	0x04, 0x37
        /*0002*/ 	.short	(.L_167 - .L_166)
.L_166:
        /*0004*/ 	.word	0x00000082


	//----- nvinfo : EIATTR_KPARAM_INFO
	.align		4
.L_167:
        /*0008*/ 	.byte	0x04, 0x17
        /*000a*/ 	.short	(.L_169 - .L_168)
.L_168:
        /*000c*/ 	.word	0x00000000
        /*0010*/ 	.short	0x0005
        /*0012*/ 	.short	0x0020
        /*0014*/ 	.byte	0x00, 0xf0, 0x11, 0x00


	//----- nvinfo : EIATTR_KPARAM_INFO
	.align		4
.L_169:
        /*0018*/ 	.byte	0x04, 0x17
        /*001a*/ 	.short	(.L_171 - .L_170)
.L_170:
        /*001c*/ 	.word	0x00000000
        /*0020*/ 	.short	0x0004
        /*0022*/ 	.short	0x001c
        /*0024*/ 	.byte	0x00, 0xf0, 0x11, 0x00


	//----- nvinfo : EIATTR_KPARAM_INFO
	.align		4
.L_171:
        /*0028*/ 	.byte	0x04, 0x17
        /*002a*/ 	.short	(.L_173 - .L_172)
.L_172:
        /*002c*/ 	.word	0x00000000
        /*0030*/ 	.short	0x0003
        /*0032*/ 	.short	0x0018
        /*0034*/ 	.byte	0x00, 0xf0, 0x11, 0x00


	//----- nvinfo : EIATTR_KPARAM_INFO
	.align		4
.L_173:
        /*0038*/ 	.byte	0x04, 0x17
        /*003a*/ 	.short	(.L_175 - .L_174)
.L_174:
        /*003c*/ 	.word	0x00000000
        /*0040*/ 	.short	0x0002
        /*0042*/ 	.short	0x0010
        /*0044*/ 	.byte	0x00, 0xf5, 0x21, 0x00


	//----- nvinfo : EIATTR_KPARAM_INFO
	.align		4
.L_175:
        /*0048*/ 	.byte	0x04, 0x17
        /*004a*/ 	.short	(.L_177 - .L_176)
.L_176:
        /*004c*/ 	.word	0x00000000
        /*0050*/ 	.short	0x0001
        /*0052*/ 	.short	0x0008
        /*0054*/ 	.byte	0x00, 0xf5, 0x21, 0x00


	//----- nvinfo : EIATTR_KPARAM_INFO
	.align		4
.L_177:
        /*0058*/ 	.byte	0x04, 0x17
        /*005a*/ 	.short	(.L_179 - .L_178)
.L_178:
        /*005c*/ 	.word	0x00000000
        /*0060*/ 	.short	0x0000
        /*0062*/ 	.short	0x0000
        /*0064*/ 	.byte	0x00, 0xf5, 0x21, 0x00


	//----- nvinfo : EIATTR_SPARSE_MMA_MASK
	.align		4
.L_179:
        /*0068*/ 	.byte	0x03, 0x50
        /*006a*/ 	.short	0x0000


	//----- nvinfo : EIATTR_MAXREG_COUNT
	.align		4
        /*006c*/ 	.byte	0x03, 0x1b
        /*006e*/ 	.short	0x00ff


	//----- nvinfo : EIATTR_MERCURY_ISA_VERSION
	.align		4
        /*0070*/ 	.byte	0x03, 0x5f
        /*0072*/ 	.short	0x0101


	//----- nvinfo : EIATTR_VRC_CTA_INIT_COUNT
	.align		4
        /*0074*/ 	.byte	0x02, 0x4a
	.zero		1
	.zero		1


	//----- nvinfo : EIATTR_EXIT_INSTR_OFFSETS
	.align		4
        /*0078*/ 	.byte	0x04, 0x1c
        /*007a*/ 	.short	(.L_181 - .L_180)


	//   ....[0]....
.L_180:
        /*007c*/ 	.word	0x00000030


	//   ....[1]....
        /*0080*/ 	.word	0x00000040


	//----- nvinfo : EIATTR_CBANK_PARAM_SIZE
	.align		4
.L_181:
        /*0084*/ 	.byte	0x03, 0x19
        /*0086*/ 	.short	0x0024


	//----- nvinfo : EIATTR_PARAM_CBANK
	.align		4
        /*0088*/ 	.byte	0x04, 0x0a
        /*008a*/ 	.short	(.L_183 - .L_182)
	.align		4
.L_182:
        /*008c*/ 	.word	index@(.nv.constant0._Z10vp_examplePiS_S_iii)
        /*0090*/ 	.short	0x0380
        /*0092*/ 	.short	0x0024


	//----- nvinfo : EIATTR_SW_WAR
	.align		4
.L_183:
        /*0094*/ 	.byte	0x04, 0x36
        /*0096*/ 	.short	(.L_185 - .L_184)
.L_184:
        /*0098*/ 	.word	0x00000008
.L_185:


//--------------------- .nv.callgraph             --------------------------
	.section	.nv.callgraph,"",@"SHT_CUDA_CALLGRAPH"
	.align	4
	.sectionentsize	8
	.align		4
        /*0000*/ 	.word	0x00000000
	.align		4
        /*0004*/ 	.word	0xffffffff
	.align		4
        /*0008*/ 	.word	0x00000000
	.align		4
        /*000c*/ 	.word	0xfffffffe
	.align		4
        /*0010*/ 	.word	0x00000000
	.align		4
        /*0014*/ 	.word	0xfffffffd
	.align		4
        /*0018*/ 	.word	0x00000000
	.align		4
        /*001c*/ 	.word	0xfffffffc


//--------------------- .text._Z19convertInt16ToInt32PiS_i --------------------------
	.section	.text._Z19convertInt16ToInt32PiS_i,"ax",@progbits
	.align	128
        .global         _Z19convertInt16ToInt32PiS_i
        .type           _Z19convertInt16ToInt32PiS_i,@function
        .size           _Z19convertInt16ToInt32PiS_i,(.L_x_9 - _Z19convertInt16ToInt32PiS_i)
        .other          _Z19convertInt16ToInt32PiS_i,@"STO_CUDA_ENTRY STV_DEFAULT"
_Z19convertInt16ToInt32PiS_i:
.text._Z19convertInt16ToInt32PiS_i:
[----:B------:R-:W-:Y:S01]  /*0000*/  LDC R1, c[0x0][0x37c] ;  /* 0x0000df00ff017b82 */ /* 0x000fe20000000800 */
[----:B------:R-:W0:Y:S01]  /*0010*/  S2R R7, SR_CTAID.X ;  /* 0x0000000000077919 */ /* 0x000e220000002500 */
[----:B------:R-:W0:Y:S01]  /*0020*/  LDCU UR4, c[0x0][0x360] ;  /* 0x00006c00ff0477ac */ /* 0x000e220008000800 */
[----:B------:R-:W0:Y:S01]  /*0030*/  S2R R0, SR_TID.X ;  /* 0x0000000000007919 */ /* 0x000e220000002100 */
[----:B------:R-:W1:Y:S01]  /*0040*/  LDCU UR5, c[0x0][0x390] ;  /* 0x00007200ff0577ac */ /* 0x000e620008000800 */
[----:B0-----:R-:W-:-:S05]  /*0050*/  IMAD R7, R7, UR4, R0 ;  /* 0x0000000407077c24 */ /* 0x001fca000f8e0200 */
[----:B-1----:R-:W-:-:S13]  /*0060*/  ISETP.GE.AND P0, PT, R7, UR5, PT ;  /* 0x0000000507007c0c */ /* 0x002fda000bf06270 */
[----:B------:R-:W-:Y:S05]  /*0070*/  @P0 EXIT ;  /* 0x000000000000094d */ /* 0x000fea0003800000 */
[----:B------:R-:W0:Y:S01]  /*0080*/  LDC.64 R2, c[0x0][0x388] ;  /* 0x0000e200ff027b82 */ /* 0x000e220000000a00 */
[----:B------:R-:W1:Y:S01]  /*0090*/  LDCU.64 UR4, c[0x0][0x358] ;  /* 0x00006b00ff0477ac */ /* 0x000e620008000a00 */
[----:B------:R-:W-:-:S04]  /*00a0*/  LEA.HI R0, R7, R7, RZ, 0x1 ;  /* 0x0000000707007211 */ /* 0x000fc800078f08ff */
[----:B------:R-:W-:-:S05]  /*00b0*/  SHF.R.S32.HI R5, RZ, 0x1, R0 ;  /* 0x00000001ff057819 */ /* 0x000fca0000011400 */
[----:B0-----:R-:W-:Y:S02]  /*00c0*/  IMAD.WIDE R2, R5, 0x4, R2 ;  /* 0x0000000405027825 */ /* 0x001fe400078e0202 */
[----:B------:R-:W0:Y:S04]  /*00d0*/  LDC.64 R4, c[0x0][0x380] ;  /* 0x0000e000ff047b82 */ /* 0x000e280000000a00 */
[----:B-1----:R-:W2:Y:S01]  /*00e0*/  LDG.E R3, desc[UR4][R2.64] ;  /* 0x0000000402037981 */ /* 0x002ea2000c1e1900 */
[----:B------:R-:W-:Y:S01]  /*00f0*/  LOP3.LUT R0, R0, 0xffffffe, RZ, 0xc0, !PT ;  /* 0x0ffffffe00007812 */ /* 0x000fe200078ec0ff */
[----:B------:R-:W-:-:S04]  /*0100*/  IMAD.MOV.U32 R9, RZ, RZ, 0xffff ;  /* 0x0000ffffff097424 */ /* 0x000fc800078e00ff */
[----:B------:R-:W-:-:S04]  /*0110*/  IMAD.IADD R0, R7, 0x1, -R0 ;  /* 0x0000000107007824 */ /* 0x000fc800078e0a00 */
[----:B------:R-:W-:-:S05]  /*0120*/  IMAD.SHL.U32 R0, R0, 0x10, RZ ;  /* 0x0000001000007824 */ /* 0x000fca00078e00ff */
[----:B------:R-:W-:Y:S01]  /*0130*/  SHF.L.U32 R6, R9, R0, RZ ;  /* 0x0000000009067219 */ /* 0x000fe200000006ff */
[----:B0-----:R-:W-:-:S03]  /*0140*/  IMAD.WIDE R4, R7, 0x4, R4 ;  /* 0x0000000407047825 */ /* 0x001fc600078e0204 */
[----:B--2---:R-:W-:-:S04]  /*0150*/  LOP3.LUT R9, R3, R6, RZ, 0xc0, !PT ;  /* 0x0000000603097212 */ /* 0x004fc800078ec0ff */
[----:B------:R-:W-:-:S05]  /*0160*/  SHF.R.S32.HI R9, RZ, R0, R9 ;  /* 0x00000000ff097219 */ /* 0x000fca0000011409 */
[----:B------:R-:W-:Y:S01]  /*0170*/  STG.E desc[UR4][R4.64], R9 ;  /* 0x0000000904007986 */ /* 0x000fe2000c101904 */
[----:B------:R-:W-:Y:S05]  /*0180*/  EXIT ;  /* 0x000000000000794d */ /* 0x000fea0003800000 */
.L_x_0:
[----:B------:R-:W-:-:S00]  /*0190*/  BRA `(.L_x_0) ;  /* 0xfffffffc00fc7947 */ /* 0x000fc0000383ffff */
[----:B------:R-:W-:-:S00]  /*01a0*/  NOP ;  /* 0x0000000000007918 */ /* 0x000fc00000000000 */
        /* <DEDUP_REMOVED lines=13> */
.L_x_9:


//--------------------- .text._Z18convertInt8ToInt32PiS_i --------------------------
	.section	.text._Z18convertInt8ToInt32PiS_i,"ax",@progbits
	.align	128
        .global         _Z18convertInt8ToInt32PiS_i
        .type           _Z18convertInt8ToInt32PiS_i,@function
        .size           _Z18convertInt8ToInt32PiS_i,(.L_x_10 - _Z18convertInt8ToInt32PiS_i)
        .other          _Z18convertInt8ToInt32PiS_i,@"STO_CUDA_ENTRY STV_DEFAULT"
_Z18convertInt8ToInt32PiS_i:
.text._Z18convertInt8ToInt32PiS_i:
        /* <DEDUP_REMOVED lines=9> */
[----:B------:R-:W-:Y:S01]  /*0090*/  SHF.R.S32.HI R0, RZ, 0x1f, R7 ;  /* 0x0000001fff007819 */ /* 0x000fe20000011407 */
[----:B------:R-:W1:Y:S03]  /*00a0*/  LDCU.64 UR4, c[0x0][0x358] ;  /* 0x00006b00ff0477ac */ /* 0x000e660008000a00 */
        /* <DEDUP_REMOVED lines=15> */
.L_x_1:
        /* <DEDUP_REMOVED lines=14> */
.L_x_10:


//--------------------- .text._Z18convertInt4ToInt32PiS_i --------------------------
	.section	.text._Z18convertInt4ToInt32PiS_i,"ax",@progbits
	.align	128
        .global         _Z18convertInt4ToInt32PiS_i
        .type           _Z18convertInt4ToInt32PiS_i,@function
        .size           _Z18convertInt4ToInt32PiS_i,(.L_x_11 - _Z18convertInt4ToInt32PiS_i)
        .other          _Z18convertInt4ToInt32PiS_i,@"STO_CUDA_ENTRY STV_DEFAULT"
_Z18convertInt4ToInt32PiS_i:
.text._Z18convertInt4ToInt32PiS_i:
        /* <DEDUP_REMOVED lines=26> */
.L_x_2:
        /* <DEDUP_REMOVED lines=14> */
.L_x_11:


//--------------------- .text._Z19convertInt32ToInt16PiS_i --------------------------
	.section	.text._Z19convertInt32ToInt16PiS_i,"ax",@progbits
	.align	128
        .global         _Z19convertInt32ToInt16PiS_i
        .type           _Z19convertInt32ToInt16PiS_i,@function
        .size           _Z19convertInt32ToInt16PiS_i,(.L_x_12 - _Z19convertInt32ToInt16PiS_i)
        .other          _Z19convertInt32ToInt16PiS_i,@"STO_CUDA_ENTRY STV_DEFAULT"
_Z19convertInt32ToInt16PiS_i:
.text._Z19convertInt32ToInt16PiS_i:
[----:B------:R-:W-:Y:S01]  /*0000*/  LDC R1, c[0x0][0x37c] ;  /* 0x0000df00ff017b82 */ /* 0x000fe20000000800 */
[----:B------:R-:W0:Y:S01]  /*0010*/  S2R R7, SR_CTAID.X ;  /* 0x0000000000077919 */ /* 0x000e220000002500 */
[----:B------:R-:W1:Y:S01]  /*0020*/  LDCU UR4, c[0x0][0x390] ;  /* 0x00007200ff0477ac */ /* 0x000e620008000800 */
[----:B------:R-:W0:Y:S01]  /*0030*/  S2R R0, SR_TID.X ;  /* 0x0000000000007919 */ /* 0x000e220000002100 */
[----:B------:R-:W0:Y:S01]  /*0040*/  LDCU UR5, c[0x0][0x360] ;  /* 0x00006c00ff0577ac */ /* 0x000e220008000800 */
[----:B-1----:R-:W-:-:S04]  /*0050*/  ULEA.HI UR4, UR4, UR4, URZ, 0x1 ;  /* 0x0000000404047291 */ /* 0x002fc8000f8f08ff */
[----:B------:R-:W-:Y:S01]  /*0060*/  USHF.R.S32.HI UR4, URZ, 0x1, UR4 ;  /* 0x00000001ff047899 */ /* 0x000fe20008011404 */
[----:B0-----:R-:W-:-:S05]  /*0070*/  IMAD R7, R7, UR5, R0 ;  /* 0x0000000507077c24 */ /* 0x001fca000f8e0200 */
[----:B------:R-:W-:-:S13]  /*0080*/  ISETP.GE.AND P0, PT, R7, UR4, PT ;  /* 0x0000000407007c0c */ /* 0x000fda000bf06270 */
[----:B------:R-:W-:Y:S05]  /*0090*/  @P0 EXIT ;  /* 0x000000000000094d */ /* 0x000fea0003800000 */
[----:B------:R-:W0:Y:S01]  /*00a0*/  LDC.64 R2, c[0x0][0x388] ;  /* 0x0000e200ff027b82 */ /* 0x000e220000000a00 */
[----:B------:R-:W1:Y:S01]  /*00b0*/  LDCU.64 UR4, c[0x0][0x358] ;  /* 0x00006b00ff0477ac */ /* 0x000e620008000a00 */
[----:B------:R-:W-:-:S05]  /*00c0*/  SHF.L.U32 R5, R7, 0x1, RZ ;  /* 0x0000000107057819 */ /* 0x000fca00000006ff */
[----:B0-----:R-:W-:Y:S02]  /*00d0*/  IMAD.WIDE R2, R5, 0x4, R2 ;  /* 0x0000000405027825 */ /* 0x001fe400078e0202 */
[----:B------:R-:W0:Y:S03]  /*00e0*/  LDC.64 R4, c[0x0][0x380] ;  /* 0x0000e000ff047b82 */ /* 0x000e260000000a00 */
[----:B-1----:R-:W2:Y:S04]  /*00f0*/  LDG.E.U16 R0, desc[UR4][R2.64] ;  /* 0x0000000402007981 */ /* 0x002ea8000c1e1500 */
[----:B------:R-:W2:Y:S01]  /*0100*/  LDG.E R9, desc[UR4][R2.64+0x4] ;  /* 0x0000040402097981 */ /* 0x000ea2000c1e1900 */
[----:B0-----:R-:W-:Y:S01]  /*0110*/  IMAD.WIDE R4, R7, 0x4, R4 ;  /* 0x0000000407047825 */ /* 0x001fe200078e0204 */
[----:B--2---:R-:W-:-:S05]  /*0120*/  LEA R9, R9, R0, 0x10 ;  /* 0x0000000009097211 */ /* 0x004fca00078e80ff */
[----:B------:R-:W-:Y:S01]  /*0130*/  STG.E desc[UR4][R4.64], R9 ;  /* 0x0000000904007986 */ /* 0x000fe2000c101904 */
[----:B------:R-:W-:Y:S05]  /*0140*/  EXIT ;  /* 0x000000000000794d */ /* 0x000fea0003800000 */
.L_x_3:
        /* <DEDUP_REMOVED lines=11> */
.L_x_12:


//--------------------- .text._Z18convertInt32ToInt8PiS_i --------------------------
	.section	.text._Z18convertInt32ToInt8PiS_i,"ax",@progbits
	.align	128
        .global         _Z18convertInt32ToInt8PiS_i
        .type           _Z18convertInt32ToInt8PiS_i,@function
        .size           _Z18convertInt32ToInt8PiS_i,(.L_x_13 - _Z18convertInt32ToInt8PiS_i)
        .other          _Z18convertInt32ToInt8PiS_i,@"STO_CUDA_ENTRY STV_DEFAULT"
_Z18convertInt32ToInt8PiS_i:
.text._Z18convertInt32ToInt8PiS_i:
[----:B------:R-:W-:Y:S01]  /*0000*/  LDC R1, c[0x0][0x37c] ;  /* 0x0000df00ff017b82 */ /* 0x000fe20000000800 */
[----:B------:R-:W0:Y:S01]  /*0010*/  S2R R7, SR_CTAID.X ;  /* 0x0000000000077919 */ /* 0x000e220000002500 */
[----:B------:R-:W1:Y:S01]  /*0020*/  LDCU UR5, c[0x0][0x390] ;  /* 0x00007200ff0577ac */ /* 0x000e620008000800 */
[----:B------:R-:W0:Y:S01]  /*0030*/  S2R R0, SR_TID.X ;  /* 0x0000000000007919 */ /* 0x000e220000002100 */
[----:B------:R-:W0:Y:S01]  /*0040*/  LDCU UR6, c[0x0][0x360] ;  /* 0x00006c00ff0677ac */ /* 0x000e220008000800 */
[----:B-1----:R-:W-:-:S04]  /*0050*/  USHF.R.S32.HI UR4, URZ, 0x1f, UR5 ;  /* 0x0000001fff047899 */ /* 0x002fc80008011405 */
[----:B------:R-:W-:-:S04]  /*0060*/  ULEA.HI UR4, UR4, UR5, URZ, 0x2 ;  /* 0x0000000504047291 */ /* 0x000fc8000f8f10ff */
[----:B------:R-:W-:Y:S01]  /*0070*/  USHF.R.S32.HI UR4, URZ, 0x2, UR4 ;  /* 0x00000002ff047899 */ /* 0x000fe20008011404 */
[----:B0-----:R-:W-:-:S05]  /*0080*/  IMAD R7, R7, UR6, R0 ;  /* 0x0000000607077c24 */ /* 0x001fca000f8e0200 */
[----:B------:R-:W-:-:S13]  /*0090*/  ISETP.GE.AND P0, PT, R7, UR4, PT ;  /* 0x0000000407007c0c */ /* 0x000fda000bf06270 */
[----:B------:R-:W-:Y:S05]  /*00a0*/  @P0 EXIT ;  /* 0x000000000000094d */ /* 0x000fea0003800000 */
[----:B------:R-:W0:Y:S01]  /*00b0*/  LDC.64 R2, c[0x0][0x388] ;  /* 0x0000e200ff027b82 */ /* 0x000e220000000a00 */
[----:B------:R-:W1:Y:S01]  /*00c0*/  LDCU.64 UR4, c[0x0][0x358] ;  /* 0x00006b00ff0477ac */ /* 0x000e620008000a00 */
[----:B------:R-:W-:-:S04]  /*00d0*/  IMAD.SHL.U32 R5, R7, 0x4, RZ ;  /* 0x0000000407057824 */ /* 0x000fc800078e00ff */
[----:B0-----:R-:W-:Y:S02]  /*00e0*/  IMAD.WIDE R2, R5, 0x4, R2 ;  /* 0x0000000405027825 */ /* 0x001fe400078e0202 */
[----:B------:R-:W0:Y:S03]  /*00f0*/  LDC.64 R4, c[0x0][0x380] ;  /* 0x0000e000ff047b82 */ /* 0x000e260000000a00 */
[----:B-1----:R-:W2:Y:S04]  /*0100*/  LDG.E R6, desc[UR4][R2.64+0x4] ;  /* 0x0000040402067981 */ /* 0x002ea8000c1e1900 */
[----:B------:R-:W3:Y:S04]  /*0110*/  LDG.E.U8 R0, desc[UR4][R2.64] ;  /* 0x0000000402007981 */ /* 0x000ee8000c1e1100 */
[----:B------:R-:W4:Y:S04]  /*0120*/  LDG.E R8, desc[UR4][R2.64+0x8] ;  /* 0x0000080402087981 */ /* 0x000f28000c1e1900 */
[----:B------:R-:W5:Y:S01]  /*0130*/  LDG.E R11, desc[UR4][R2.64+0xc] ;  /* 0x00000c04020b7981 */ /* 0x000f62000c1e1900 */
[----:B0-----:R-:W-:-:S04]  /*0140*/  IMAD.WIDE R4, R7, 0x4, R4 ;  /* 0x0000000407047825 */ /* 0x001fc800078e0204 */
[----:B--2---:R-:W-:-:S05]  /*0150*/  IMAD.SHL.U32 R9, R6, 0x100, RZ ;  /* 0x0000010006097824 */ /* 0x004fca00078e00ff */
[----:B---3--:R-:W-:Y:S02]  /*0160*/  LOP3.LUT R0, R0, 0xff00, R9, 0xf8, !PT ;  /* 0x0000ff0000007812 */ /* 0x008fe400078ef809 */
[----:B----4-:R-:W-:-:S04]  /*0170*/  SHF.L.U32 R9, R8, 0x10, RZ ;  /* 0x0000001008097819 */ /* 0x010fc800000006ff */
[----:B------:R-:W-:-:S04]  /*0180*/  LOP3.LUT R0, R0, 0xff0000, R9, 0xf8, !PT ;  /* 0x00ff000000007812 */ /* 0x000fc800078ef809 */
[----:B-----5:R-:W-:-:S05]  /*0190*/  LEA R11, R11, R0, 0x18 ;  /* 0x000000000b0b7211 */ /* 0x020fca00078ec0ff */
[----:B------:R-:W-:Y:S01]  /*01a0*/  STG.E desc[UR4][R4.64], R11 ;  /* 0x0000000b04007986 */ /* 0x000fe2000c101904 */
[----:B------:R-:W-:Y:S05]  /*01b0*/  EXIT ;  /* 0x000000000000794d */ /* 0x000fea0003800000 */
.L_x_4:
        /* <DEDUP_REMOVED lines=12> */
.L_x_13:


//--------------------- .text._Z18convertInt32ToInt4PiS_i --------------------------
	.section	.text._Z18convertInt32ToInt4PiS_i,"ax",@progbits
	.align	128
        .global         _Z18convertInt32ToInt4PiS_i
        .type           _Z18convertInt32ToInt4PiS_i,@function
        .size           _Z18convertInt32ToInt4PiS_i,(.L_x_14 - _Z18convertInt32ToInt4PiS_i)
        .other          _Z18convertInt32ToInt4PiS_i,@"STO_CUDA_ENTRY STV_DEFAULT"
_Z18convertInt32ToInt4PiS_i:
.text._Z18convertInt32ToInt4PiS_i:
        /* <DEDUP_REMOVED lines=14> */
[----:B0-----:R-:W-:-:S05]  /*00e0*/  IMAD.WIDE R4, R3, 0x4, R4 ;  /* 0x0000000403047825 */ /* 0x001fca00078e0204 */
[----:B-1----:R-:W2:Y:S04]  /*00f0*/  LDG.E R2, desc[UR4][R4.64+0x4] ;  /* 0x0000040404027981 */ /* 0x002ea8000c1e1900 */
[----:B------:R-:W3:Y:S04]  /*0100*/  LDG.E R0, desc[UR4][R4.64] ;  /* 0x0000000404007981 */ /* 0x000ee8000c1e1900 */
[----:B------:R-:W4:Y:S04]  /*0110*/  LDG.E R6, desc[UR4][R4.64+0x8] ;  /* 0x0000080404067981 */ /* 0x000f28000c1e1900 */
[----:B------:R-:W5:Y:S04]  /*0120*/  LDG.E R8, desc[UR4][R4.64+0xc] ;  /* 0x00000c0404087981 */ /* 0x000f68000c1e1900 */
[----:B------:R-:W5:Y:S04]  /*0130*/  LDG.E R10, desc[UR4][R4.64+0x10] ;  /* 0x00001004040a7981 */ /* 0x000f68000c1e1900 */
[----:B------:R-:W5:Y:S04]  /*0140*/  LDG.E R11, desc[UR4][R4.64+0x14] ;  /* 0x00001404040b7981 */ /* 0x000f68000c1e1900 */
[----:B------:R-:W5:Y:S04]  /*0150*/  LDG.E R12, desc[UR4][R4.64+0x18] ;  /* 0x00001804040c7981 */ /* 0x000f68000c1e1900 */
[----:B------:R0:W5:Y:S01]  /*0160*/  LDG.E R13, desc[UR4][R4.64+0x1c] ;  /* 0x00001c04040d7981 */ /* 0x000162000c1e1900 */
[----:B--2---:R-:W-:-:S05]  /*0170*/  IMAD.SHL.U32 R2, R2, 0x10, RZ ;  /* 0x0000001002027824 */ /* 0x004fca00078e00ff */
[----:B------:R-:W-:Y:S02]  /*0180*/  LOP3.LUT R3, R2, 0xf0, RZ, 0xc0, !PT ;  /* 0x000000f002037812 */ /* 0x000fe400078ec0ff */
[----:B----4-:R-:W-:Y:S02]  /*0190*/  SHF.L.U32 R9, R6, 0x8, RZ ;  /* 0x0000000806097819 */ /* 0x010fe400000006ff */
[----:B---3--:R-:W-:Y:S02]  /*01a0*/  LOP3.LUT R0, R3, 0xf, R0, 0xf8, !PT ;  /* 0x0000000f03007812 */ /* 0x008fe400078ef800 */
[----:B------:R-:W1:Y:S02]  /*01b0*/  LDC.64 R2, c[0x0][0x380] ;  /* 0x0000e000ff027b82 */ /* 0x000e640000000a00 */
[----:B------:R-:W-:Y:S01]  /*01c0*/  LOP3.LUT R0, R0, 0xf00, R9, 0xf8, !PT ;  /* 0x00000f0000007812 */ /* 0x000fe200078ef809 */
[----:B-----5:R-:W-:-:S05]  /*01d0*/  IMAD.SHL.U32 R9, R8, 0x1000, RZ ;  /* 0x0000100008097824 */ /* 0x020fca00078e00ff */
[----:B------:R-:W-:Y:S01]  /*01e0*/  LOP3.LUT R0, R0, 0xf000, R9, 0xf8, !PT ;  /* 0x0000f00000007812 */ /* 0x000fe200078ef809 */
[----:B------:R-:W-:Y:S01]  /*01f0*/  IMAD.U32 R9, R10, 0x10000, RZ ;  /* 0x000100000a097824 */ /* 0x000fe200078e00ff */
[----:B------:R-:W-:Y:S01]  /*0200*/  SHF.L.U32 R11, R11, 0x14, RZ ;  /* 0x000000140b0b7819 */ /* 0x000fe200000006ff */
[----:B0-----:R-:W-:-:S03]  /*0210*/  IMAD.SHL.U32 R5, R12, 0x1000000, RZ ;  /* 0x010000000c057824 */ /* 0x001fc600078e00ff */
[----:B------:R-:W-:-:S04]  /*0220*/  LOP3.LUT R0, R0, 0xf0000, R9, 0xf8, !PT ;  /* 0x000f000000007812 */ /* 0x000fc800078ef809 */
[----:B------:R-:W-:-:S04]  /*0230*/  LOP3.LUT R0, R0, 0xf00000, R11, 0xf8, !PT ;  /* 0x00f0000000007812 */ /* 0x000fc800078ef80b */
[----:B------:R-:W-:Y:S01]  /*0240*/  LOP3.LUT R0, R0, 0xf000000, R5, 0xf8, !PT ;  /* 0x0f00000000007812 */ /* 0x000fe200078ef805 */
[----:B-1----:R-:W-:-:S03]  /*0250*/  IMAD.WIDE R2, R7, 0x4, R2 ;  /* 0x0000000407027825 */ /* 0x002fc600078e0202 */
[----:B------:R-:W-:-:S05]  /*0260*/  LEA R13, R13, R0, 0x1c ;  /* 0x000000000d0d7211 */ /* 0x000fca00078ee0ff */
[----:B------:R-:W-:Y:S01]  /*0270*/  STG.E desc[UR4][R2.64], R13 ;  /* 0x0000000d02007986 */ /* 0x000fe2000c101904 */
[----:B------:R-:W-:Y:S05]  /*0280*/  EXIT ;  /* 0x000000000000794d */ /* 0x000fea0003800000 */
.L_x_5:
        /* <DEDUP_REMOVED lines=15> */
.L_x_14:


//--------------------- .text._Z17convertFp16ToFp32PfP6__halfi --------------------------
	.section	.text._Z17convertFp16ToFp32PfP6__halfi,"ax",@progbits
	.align	128
        .global         _Z17convertFp16ToFp32PfP6__halfi
        .type           _Z17convertFp16ToFp32PfP6__halfi,@function
        .size           _Z17convertFp16ToFp32PfP6__halfi,(.L_x_15 - _Z17convertFp16ToFp32PfP6__halfi)
        .other          _Z17convertFp16ToFp32PfP6__halfi,@"STO_CUDA_ENTRY STV_DEFAULT"
_Z17convertFp16ToFp32PfP6__halfi:
.text._Z17convertFp16ToFp32PfP6__halfi:
        /* <DEDUP_REMOVED lines=9> */
[----:B------:R-:W1:Y:S07]  /*0090*/  LDCU.64 UR4, c[0x0][0x358] ;  /* 0x00006b00ff0477ac */ /* 0x000e6e0008000a00 */
[----:B------:R-:W2:Y:S01]  /*00a0*/  LDC.64 R4, c[0x0][0x380] ;  /* 0x0000e000ff047b82 */ /* 0x000ea20000000a00 */
[----:B0-----:R-:W-:-:S06]  /*00b0*/  IMAD.WIDE R2, R7, 0x2, R2 ;  /* 0x0000000207027825 */ /* 0x001fcc00078e0202 */
[----:B-1----:R-:W3:Y:S01]  /*00c0*/  LDG.E.U16 R2, desc[UR4][R2.64] ;  /* 0x0000000402027981 */ /* 0x002ee2000c1e1500 */
[----:B--2---:R-:W-:-:S04]  /*00d0*/  IMAD.WIDE R4, R7, 0x4, R4 ;  /* 0x0000000407047825 */ /* 0x004fc800078e0204 */
[----:B---3--:R-:W-:-:S05]  /*00e0*/  HADD2.F32 R7, -RZ, R2.H0_H0 ;  /* 0x20000002ff077230 */ /* 0x008fca0000004100 */
[----:B------:R-:W-:Y:S01]  /*00f0*/  STG.E desc[UR4][R4.64], R7 ;  /* 0x0000000704007986 */ /* 0x000fe2000c101904 */
[----:B------:R-:W-:Y:S05]  /*0100*/  EXIT ;  /* 0x000000000000794d */ /* 0x000fea0003800000 */
.L_x_6:
        /* <DEDUP_REMOVED lines=15> */
.L_x_15:


//--------------------- .text._Z17convertFp32ToFp16P6__halfPfi --------------------------
	.section	.text._Z17convertFp32ToFp16P6__halfPfi,"ax",@progbits
	.align	128
        .global         _Z17convertFp32ToFp16P6__halfPfi
        .type           _Z17convertFp32ToFp16P6__halfPfi,@function
        .size           _Z17convertFp32ToFp16P6__halfPfi,(.L_x_16 - _Z17convertFp32ToFp16P6__halfPfi)
        .other          _Z17convertFp32ToFp16P6__halfPfi,@"STO_CUDA_ENTRY STV_DEFAULT"
_Z17convertFp32ToFp16P6__halfPfi:
.text._Z17convertFp32ToFp16P6__halfPfi:
        /* <DEDUP_REMOVED lines=12> */
[----:B-1----:R-:W3:Y:S01]  /*00c0*/  LDG.E R4, desc[UR4][R4.64] ;  /* 0x0000000404047981 */ /* 0x002ee2000c1e1900 */
[----:B--2---:R-:W-:Y:S01]  /*00d0*/  IMAD.WIDE R2, R7, 0x2, R2 ;  /* 0x0000000207027825 */ /* 0x004fe200078e0202 */
[----:B---3--:R-:W-:-:S05]  /*00e0*/  F2FP.F16.F32.PACK_AB R0, RZ, R4 ;  /* 0x00000004ff00723e */ /* 0x008fca00000000ff */
[----:B------:R-:W-:Y:S01]  /*00f0*/  STG.E.U16 desc[UR4][R2.64], R0 ;  /* 0x0000000002007986 */ /* 0x000fe2000c101504 */
[----:B------:R-:W-:Y:S05]  /*0100*/  EXIT ;  /* 0x000000000000794d */ /* 0x000fea0003800000 */
.L_x_7:
        /* <DEDUP_REMOVED lines=15> */
.L_x_16:


//--------------------- .text._Z10vp_examplePiS_S_iii --------------------------
	.section	.text._Z10vp_examplePiS_S_iii,"ax",@progbits
	.align	128
        .global         _Z10vp_examplePiS_S_iii
        .type           _Z10vp_examplePiS_S_iii,@function
        .size           _Z10vp_examplePiS_S_iii,(.L_x_17 - _Z10vp_examplePiS_S_iii)
        .other          _Z10vp_examplePiS_S_iii,@"STO_CUDA_ENTRY STV_DEFAULT"
_Z10vp_examplePiS_S_iii:
.text._Z10vp_examplePiS_S_iii:
[----:B------:R-:W-:Y:S08]  /*0000*/  LDC R1, c[0x0][0x37c] ;  /* 0x0000df00ff017b82 */ /* 0x000ff00000000800 */
[----:B------:R-:W0:Y:S02]  /*0010*/  LDC R0, c[0x0][0x3a0] ;  /* 0x0000e800ff007b82 */ /* 0x000e240000000800 */
[----:B0-----:R-:W-:-:S13]  /*0020*/  ISETP.GE.AND P0, PT, R0, 0x1, PT ;  /* 0x000000010000780c */ /* 0x001fda0003f06270 */
[----:B------:R-:W-:Y:S05]  /*0030*/  @!P0 EXIT ;  /* 0x000000000000894d */ /* 0x000fea0003800000 */
[----:B------:R-:W-:Y:S05]  /*0040*/  EXIT ;  /* 0x000000000000794d */ /* 0x000fea0003800000 */
.L_x_8:
        /* <DEDUP_REMOVED lines=11> */
.L_x_17:


//--------------------- .nv.shared.reserved.0     --------------------------
	.section	.nv.shared.reserved.0,"aw",@nobits
	.weak		__nv_reservedSMEM_offset_0_alias
	.size		__nv_reservedSMEM_offset_0_alias, 0, 64
	.other		__nv_reservedSMEM_offset_0_alias,@"STO_CUDA_RESERVED_SHARED STV_DEFAULT"
__nv_reservedSMEM_offset_0_alias:
	.zero		0
	.zero		64


//--------------------- .nv.constant0._Z19convertInt16ToInt32PiS_i --------------------------
	.section	.nv.constant0._Z19convertInt16ToInt32PiS_i,"a",@progbits
	.sectionflags	@""
	.align	4
.nv.constant0._Z19convertInt16ToInt32PiS_i:
	.zero		916


//--------------------- .nv.constant0._Z18convertInt8ToInt32PiS_i --------------------------
	.section	.nv.constant0._Z18convertInt8ToInt32PiS_i,"a",@progbits
	.sectionflags	@""
	.align	4
.nv.constant0._Z18convertInt8ToInt32PiS_i:
	.zero		916


//--------------------- .nv.constant0._Z18convertInt4ToInt32PiS_i --------------------------
	.section	.nv.constant0._Z18convertInt4ToInt32PiS_i,"a",@progbits
	.sectionflags	@""
	.align	4
.nv.constant0._Z18convertInt4ToInt32PiS_i:
	.zero		916


//--------------------- .nv.constant0._Z19convertInt32ToInt16PiS_i --------------------------
	.section	.nv.constant0._Z19convertInt32ToInt16PiS_i,"a",@progbits
	.sectionflags	@""
	.align	4
.nv.constant0._Z19convertInt32ToInt16PiS_i:
	.zero		916


//--------------------- .nv.constant0._Z18convertInt32ToInt8PiS_i --------------------------
	.section	.nv.constant0._Z18convertInt32ToInt8PiS_i,"a",@progbits
	.sectionflags	@""
	.align	4
.nv.constant0._Z18convertInt32ToInt8PiS_i:
	.zero		916


//--------------------- .nv.constant0._Z18convertInt32ToInt4PiS_i --------------------------
	.section	.nv.constant0._Z18convertInt32ToInt4PiS_i,"a",@progbits
	.sectionflags	@""
	.align	4
.nv.constant0._Z18convertInt32ToInt4PiS_i:
	.zero		916


//--------------------- .nv.constant0._Z17convertFp16ToFp32PfP6__halfi --------------------------
	.section	.nv.constant0._Z17convertFp16ToFp32PfP6__halfi,"a",@progbits
	.sectionflags	@""
	.align	4
.nv.constant0._Z17convertFp16ToFp32PfP6__halfi:
	.zero		916


//--------------------- .nv.constant0._Z17convertFp32ToFp16P6__halfPfi --------------------------
	.section	.nv.constant0._Z17convertFp32ToFp16P6__halfPfi,"a",@progbits
	.sectionflags	@""
	.align	4
.nv.constant0._Z17convertFp32ToFp16P6__halfPfi:
	.zero		916


//--------------------- .nv.constant0._Z10vp_examplePiS_S_iii --------------------------
	.section	.nv.constant0._Z10vp_examplePiS_S_iii,"a",@progbits
	.sectionflags	@""
	.align	4
.nv.constant0._Z10vp_examplePiS_S_iii:
	.zero		932


//--------------------- SYMBOLS --------------------------

	.type		.nv.reservedSmem.offset0,@object
	.size		.nv.reservedSmem.offset0,0x4
